	.target	sm_100a

	.elftype	@"ET_EXEC"


//--------------------- .note.nv.tkinfo           --------------------------
	.section	.note.nv.tkinfo,"",@"SHT_NOTE"
	.sectionflags	@"SHF_NOTE_NV_TKINFO"
	.tkinfo
        /*0018*/ 	.word	0x00000002
        /*0030*/ 	.string	""
        /*0030*/ 	.string	"ptxas"
        /*0030*/ 	.string	"Cuda compilation tools, release 13.0, V13.0.88"
        /*0030*/ 	.string	"Build cuda_13.0.r13.0/compiler.36424714_0"
        /*0030*/ 	.string	"-arch sm_100a -m 64 "



//--------------------- .note.nv.cuinfo           --------------------------
	.section	.note.nv.cuinfo,"",@"SHT_NOTE"
	.sectionflags	@"SHF_NOTE_NV_CUINFO"
        /*0018*/ 	.short	0x0002
        /*001a*/ 	.short	0x0064
        /*001c*/ 	.short	0x0082
	.zero		2


//--------------------- .nv.info                  --------------------------
	.section	.nv.info,"",@"SHT_CUDA_INFO"
	.align	4


	//----- nvinfo : EIATTR_REGCOUNT
	.align		4
        /*0000*/ 	.byte	0x04, 0x2f
        /*0002*/ 	.short	(.L_19 - .L_18)
	.align		4
.L_18:
        /*0004*/ 	.word	index@(_ZN7cutlass13device_kernelINS_4gemm6kernel13GemmUniversalIN4cute5tupleIJiiiiEEENS1_10collective13CollectiveMmaINS1_35MainloopSm100TmaUmmaWarpSpecializedILi3ELi2ELi4ENS5_IJNS4_1CILi1EEESB_SB_EEEEENS5_IJNSA_ILi128EEESE_NSA_ILi64EEEEEEfNS5_IJlSB_lEEEfSH_NS4_8TiledMMAINS4_8MMA_AtomIJNS4_17SM100_MMA_TF32_SSINS_10tfloat32_tESL_fLi128ELi128ELNS4_4UMMA5MajorE0ELSN_0ELNSM_7ScaleInE0ELSO_0EEEEEENS4_6LayoutISC_NS5_IJNSA_ILi0EEESS_SS_EEEEENS5_IJNS4_10UnderscoreESV_SV_EEEEENS4_13SM90_TMA_LOADENS4_14ComposedLayoutINS4_7SwizzleILi3ELi4ELi3EEENS4_18smem_ptr_flag_bitsILi32EEENSR_INS5_IJNSA_ILi8EEENSA_ILi32EEEEEENS5_IJS15_SB_EEEEEEEvNS4_8identityESY_S19_vS1A_EENS_8epilogue10collective18CollectiveEpilogueINS1C_23Sm100TmaWarpSpecializedILi4ELi2ELi16ELb1ELb0EEEJSG_NS5_IJNSR_ISE_SB_EENSR_INSA_ILi16EEESB_EEEEEfSH_fSH_NS1C_6fusion15FusionCallbacksIS1G_NS1L_17LinearCombinationIffffLNS_15FloatRoundStyleE2EEESG_S1K_JEEENS4_5SM1004TMEM4LOAD26SM100_TMEM_LOAD_32dp32b16xESY_NSZ_INS10_ILi2ELi4ELi3EEES13_NSR_INS5_IJS14_S1I_EEENS5_IJS1I_SB_EEEEEEENS4_39AutoVectorizingCopyWithAssumedAlignmentILi128EEENS4_14SM90_TMA_STOREES1Z_S21_S21_EEEvvEEEEvNT_6ParamsE)
        /*0008*/ 	.word	0x0000005a


	//----- nvinfo : EIATTR_FRAME_SIZE
	.align		4
.L_19:
        /*000c*/ 	.byte	0x04, 0x11
        /*000e*/ 	.short	(.L_21 - .L_20)
	.align		4
.L_20:
        /*0010*/ 	.word	index@($__internal_2_$__cuda_sm10x_tcgen05_guardrail_trap_unallocated_columns_being_dealloced)
        /*0014*/ 	.word	0x00000000


	//----- nvinfo : EIATTR_FRAME_SIZE
	.align		4
.L_21:
        /*0018*/ 	.byte	0x04, 0x11
        /*001a*/ 	.short	(.L_23 - .L_22)
	.align		4
.L_22:
        /*001c*/ 	.word	index@($__internal_1_$__cuda_sm10x_tcgen05_guardrail_trap_phase_invalid_during_alloc)
        /*0020*/ 	.word	0x00000000


	//----- nvinfo : EIATTR_FRAME_SIZE
	.align		4
.L_23:
        /*0024*/ 	.byte	0x04, 0x11
        /*0026*/ 	.short	(.L_25 - .L_24)
	.align		4
.L_24:
        /*0028*/ 	.word	index@($__internal_0_$__cuda_sm10x_tcgen05_guardrail_trap_col_being_dealloced_not_returned_by_alloc)
        /*002c*/ 	.word	0x00000000


	//----- nvinfo : EIATTR_FRAME_SIZE
	.align		4
.L_25:
        /*0030*/ 	.byte	0x04, 0x11
        /*0032*/ 	.short	(.L_27 - .L_26)
	.align		4
.L_26:
        /*0034*/ 	.word	index@(_ZN7cutlass13device_kernelINS_4gemm6kernel13GemmUniversalIN4cute5tupleIJiiiiEEENS1_10collective13CollectiveMmaINS1_35MainloopSm100TmaUmmaWarpSpecializedILi3ELi2ELi4ENS5_IJNS4_1CILi1EEESB_SB_EEEEENS5_IJNSA_ILi128EEESE_NSA_ILi64EEEEEEfNS5_IJlSB_lEEEfSH_NS4_8TiledMMAINS4_8MMA_AtomIJNS4_17SM100_MMA_TF32_SSINS_10tfloat32_tESL_fLi128ELi128ELNS4_4UMMA5MajorE0ELSN_0ELNSM_7ScaleInE0ELSO_0EEEEEENS4_6LayoutISC_NS5_IJNSA_ILi0EEESS_SS_EEEEENS5_IJNS4_10UnderscoreESV_SV_EEEEENS4_13SM90_TMA_LOADENS4_14ComposedLayoutINS4_7SwizzleILi3ELi4ELi3EEENS4_18smem_ptr_flag_bitsILi32EEENSR_INS5_IJNSA_ILi8EEENSA_ILi32EEEEEENS5_IJS15_SB_EEEEEEEvNS4_8identityESY_S19_vS1A_EENS_8epilogue10collective18CollectiveEpilogueINS1C_23Sm100TmaWarpSpecializedILi4ELi2ELi16ELb1ELb0EEEJSG_NS5_IJNSR_ISE_SB_EENSR_INSA_ILi16EEESB_EEEEEfSH_fSH_NS1C_6fusion15FusionCallbacksIS1G_NS1L_17LinearCombinationIffffLNS_15FloatRoundStyleE2EEESG_S1K_JEEENS4_5SM1004TMEM4LOAD26SM100_TMEM_LOAD_32dp32b16xESY_NSZ_INS10_ILi2ELi4ELi3EEES13_NSR_INS5_IJS14_S1I_EEENS5_IJS1I_SB_EEEEEEENS4_39AutoVectorizingCopyWithAssumedAlignmentILi128EEENS4_14SM90_TMA_STOREES1Z_S21_S21_EEEvvEEEEvNT_6ParamsE)
        /*0038*/ 	.word	0x00000000


	//----- nvinfo : EIATTR_MIN_STACK_SIZE
	.align		4
.L_27:
        /*003c*/ 	.byte	0x04, 0x12
        /*003e*/ 	.short	(.L_29 - .L_28)
	.align		4
.L_28:
        /*0040*/ 	.word	index@(_ZN7cutlass13device_kernelINS_4gemm6kernel13GemmUniversalIN4cute5tupleIJiiiiEEENS1_10collective13CollectiveMmaINS1_35MainloopSm100TmaUmmaWarpSpecializedILi3ELi2ELi4ENS5_IJNS4_1CILi1EEESB_SB_EEEEENS5_IJNSA_ILi128EEESE_NSA_ILi64EEEEEEfNS5_IJlSB_lEEEfSH_NS4_8TiledMMAINS4_8MMA_AtomIJNS4_17SM100_MMA_TF32_SSINS_10tfloat32_tESL_fLi128ELi128ELNS4_4UMMA5MajorE0ELSN_0ELNSM_7ScaleInE0ELSO_0EEEEEENS4_6LayoutISC_NS5_IJNSA_ILi0EEESS_SS_EEEEENS5_IJNS4_10UnderscoreESV_SV_EEEEENS4_13SM90_TMA_LOADENS4_14ComposedLayoutINS4_7SwizzleILi3ELi4ELi3EEENS4_18smem_ptr_flag_bitsILi32EEENSR_INS5_IJNSA_ILi8EEENSA_ILi32EEEEEENS5_IJS15_SB_EEEEEEEvNS4_8identityESY_S19_vS1A_EENS_8epilogue10collective18CollectiveEpilogueINS1C_23Sm100TmaWarpSpecializedILi4ELi2ELi16ELb1ELb0EEEJSG_NS5_IJNSR_ISE_SB_EENSR_INSA_ILi16EEESB_EEEEEfSH_fSH_NS1C_6fusion15FusionCallbacksIS1G_NS1L_17LinearCombinationIffffLNS_15FloatRoundStyleE2EEESG_S1K_JEEENS4_5SM1004TMEM4LOAD26SM100_TMEM_LOAD_32dp32b16xESY_NSZ_INS10_ILi2ELi4ELi3EEES13_NSR_INS5_IJS14_S1I_EEENS5_IJS1I_SB_EEEEEEENS4_39AutoVectorizingCopyWithAssumedAlignmentILi128EEENS4_14SM90_TMA_STOREES1Z_S21_S21_EEEvvEEEEvNT_6ParamsE)
        /*0044*/ 	.word	0x00000000
.L_29:


//--------------------- .nv.compat                --------------------------
	.section	.nv.compat,"",@"SHT_CUDA_COMPAT_INFO"
	.align	4
        /*0000*/ 	.byte	0x02, 0x09, 0x01, 0x00, 0x02, 0x02, 0x02, 0x00, 0x02, 0x05, 0x05, 0x00, 0x03, 0x07, 0x01, 0x01
        /*0010*/ 	.byte	0x02, 0x03, 0x01, 0x00, 0x02, 0x06, 0x01, 0x00, 0x04, 0x0b, 0x08, 0x00, 0x09, 0x00, 0x00, 0x00
        /*0020*/ 	.byte	0x00, 0x00, 0x00, 0x00


//--------------------- .nv.info._ZN7cutlass13device_kernelINS_4gemm6kernel13GemmUniversalIN4cute5tupleIJiiiiEEENS1_10collective13CollectiveMmaINS1_35MainloopSm100TmaUmmaWarpSpecializedILi3ELi2ELi4ENS5_IJNS4_1CILi1EEESB_SB_EEEEENS5_IJNSA_ILi128EEESE_NSA_ILi64EEEEEEfNS5_IJlSB_lEEEfSH_NS4_8TiledMMAINS4_8MMA_AtomIJNS4_17SM100_MMA_TF32_SSINS_10tfloat32_tESL_fLi128ELi128ELNS4_4UMMA5MajorE0ELSN_0ELNSM_7ScaleInE0ELSO_0EEEEEENS4_6LayoutISC_NS5_IJNSA_ILi0EEESS_SS_EEEEENS5_IJNS4_10UnderscoreESV_SV_EEEEENS4_13SM90_TMA_LOADENS4_14ComposedLayoutINS4_7SwizzleILi3ELi4ELi3EEENS4_18smem_ptr_flag_bitsILi32EEENSR_INS5_IJNSA_ILi8EEENSA_ILi32EEEEEENS5_IJS15_SB_EEEEEEEvNS4_8identityESY_S19_vS1A_EENS_8epilogue10collective18CollectiveEpilogueINS1C_23Sm100TmaWarpSpecializedILi4ELi2ELi16ELb1ELb0EEEJSG_NS5_IJNSR_ISE_SB_EENSR_INSA_ILi16EEESB_EEEEEfSH_fSH_NS1C_6fusion15FusionCallbacksIS1G_NS1L_17LinearCombinationIffffLNS_15FloatRoundStyleE2EEESG_S1K_JEEENS4_5SM1004TMEM4LOAD26SM100_TMEM_LOAD_32dp32b16xESY_NSZ_INS10_ILi2ELi4ELi3EEES13_NSR_INS5_IJS14_S1I_EEENS5_IJS1I_SB_EEEEEEENS4_39AutoVectorizingCopyWithAssumedAlignmentILi128EEENS4_14SM90_TMA_STOREES1Z_S21_S21_EEEvvEEEEvNT_6ParamsE --------------------------
	.section	.nv.info._ZN7cutlass13device_kernelINS_4gemm6kernel13GemmUniversalIN4cute5tupleIJiiiiEEENS1_10collective13CollectiveMmaINS1_35MainloopSm100TmaUmmaWarpSpecializedILi3ELi2ELi4ENS5_IJNS4_1CILi1EEESB_SB_EEEEENS5_IJNSA_ILi128EEESE_NSA_ILi64EEEEEEfNS5_IJlSB_lEEEfSH_NS4_8TiledMMAINS4_8MMA_AtomIJNS4_17SM100_MMA_TF32_SSINS_10tfloat32_tESL_fLi128ELi128ELNS4_4UMMA5MajorE0ELSN_0ELNSM_7ScaleInE0ELSO_0EEEEEENS4_6LayoutISC_NS5_IJNSA_ILi0EEESS_SS_EEEEENS5_IJNS4_10UnderscoreESV_SV_EEEEENS4_13SM90_TMA_LOADENS4_14ComposedLayoutINS4_7SwizzleILi3ELi4ELi3EEENS4_18smem_ptr_flag_bitsILi32EEENSR_INS5_IJNSA_ILi8EEENSA_ILi32EEEEEENS5_IJS15_SB_EEEEEEEvNS4_8identityESY_S19_vS1A_EENS_8epilogue10collective18CollectiveEpilogueINS1C_23Sm100TmaWarpSpecializedILi4ELi2ELi16ELb1ELb0EEEJSG_NS5_IJNSR_ISE_SB_EENSR_INSA_ILi16EEESB_EEEEEfSH_fSH_NS1C_6fusion15FusionCallbacksIS1G_NS1L_17LinearCombinationIffffLNS_15FloatRoundStyleE2EEESG_S1K_JEEENS4_5SM1004TMEM4LOAD26SM100_TMEM_LOAD_32dp32b16xESY_NSZ_INS10_ILi2ELi4ELi3EEES13_NSR_INS5_IJS14_S1I_EEENS5_IJS1I_SB_EEEEEEENS4_39AutoVectorizingCopyWithAssumedAlignmentILi128EEENS4_14SM90_TMA_STOREES1Z_S21_S21_EEEvvEEEEvNT_6ParamsE,"",@"SHT_CUDA_INFO"
	.sectionflags	@""
	.align	4


	//----- nvinfo : EIATTR_CUDA_API_VERSION
	.align		4
        /*0000*/ 	.byte	0x04, 0x37
        /*0002*/ 	.short	(.L_31 - .L_30)
.L_30:
        /*0004*/ 	.word	0x00000082


	//----- nvinfo : EIATTR_KPARAM_INFO
	.align		4
.L_31:
        /*0008*/ 	.byte	0x04, 0x17
        /*000a*/ 	.short	(.L_33 - .L_32)
.L_32:
        /*000c*/ 	.word	0x00000000
        /*0010*/ 	.short	0x0000
        /*0012*/ 	.short	0x0000
        /*0014*/ 	.byte	0x00, 0xf0, 0x01, 0x20


	//----- nvinfo : EIATTR_AT_ENTRY_FRAGMENTS
	.align		4
.L_33:
        /*0018*/ 	.byte	0x04, 0x4f
        /*001a*/ 	.short	(.L_35 - .L_34)


	//   ....[0]....
.L_34:
        /*001c*/ 	.word	0x00000006


	//----- nvinfo : EIATTR_RESERVED_SMEM_USED
	.align		4
.L_35:
        /*0020*/ 	.byte	0x01, 0x41
	.zero		2


	//----- nvinfo : EIATTR_SPARSE_MMA_MASK
	.align		4
        /*0024*/ 	.byte	0x03, 0x50
        /*0026*/ 	.short	0x0000


	//----- nvinfo : EIATTR_TCGEN05_1CTA_USED
	.align		4
        /*0028*/ 	.byte	0x01, 0x51
	.zero		2


	//----- nvinfo : EIATTR_MAXREG_COUNT
	.align		4
        /*002c*/ 	.byte	0x03, 0x1b
        /*002e*/ 	.short	0x00ff


	//----- nvinfo : EIATTR_NUM_BARRIERS
	.align		4
        /*0030*/ 	.byte	0x02, 0x4c
        /*0032*/ 	.byte	0x07
	.zero		1


	//----- nvinfo : EIATTR_EXTERNS
	.align		4
        /*0034*/ 	.byte	0x04, 0x0f
        /*0036*/ 	.short	(.L_37 - .L_36)


	//   ....[0]....
	.align		4
.L_36:
        /*0038*/ 	.word	index@(__assertfail)


	//----- nvinfo : EIATTR_MERCURY_ISA_VERSION
	.align		4
.L_37:
        /*003c*/ 	.byte	0x03, 0x5f
        /*003e*/ 	.short	0x0101


	//----- nvinfo : EIATTR_INT_WARP_WIDE_INSTR_OFFSETS
	.align		4
        /*0040*/ 	.byte	0x04, 0x31
        /*0042*/ 	.short	(.L_39 - .L_38)


	//   ....[0]....
.L_38:
        /*0044*/ 	.word	0x00001f00


	//   ....[1]....
        /*0048*/ 	.word	0x00003a70


	//   ....[2]....
        /*004c*/ 	.word	0x00003aa0


	//   ....[3]....
        /*0050*/ 	.word	0x00003af0


	//   ....[4]....
        /*0054*/ 	.word	0x000043f0


	//   ....[5]....
        /*0058*/ 	.word	0x00004450


	//   ....[6]....
        /*005c*/ 	.word	0x00004540


	//   ....[7]....
        /*0060*/ 	.word	0x000045b0


	//   ....[8]....
        /*0064*/ 	.word	0x000046a0


	//   ....[9]....
        /*0068*/ 	.word	0x00004710


	//   ....[10]....
        /*006c*/ 	.word	0x00004810


	//   ....[11]....
        /*0070*/ 	.word	0x00004890


	//   ....[12]....
        /*0074*/ 	.word	0x00004990


	//   ....[13]....
        /*0078*/ 	.word	0x00004a60


	//   ....[14]....
        /*007c*/ 	.word	0x00004b00


	//   ....[15]....
        /*0080*/ 	.word	0x00004bd0


	//   ....[16]....
        /*0084*/ 	.word	0x00004c80


	//   ....[17]....
        /*0088*/ 	.word	0x00004d60


	//   ....[18]....
        /*008c*/ 	.word	0x00004ee0


	//   ....[19]....
        /*0090*/ 	.word	0x00005030


	//----- nvinfo : EIATTR_COOP_GROUP_MASK_REGIDS
	.align		4
.L_39:
        /*0094*/ 	.byte	0x04, 0x29
        /*0096*/ 	.short	(.L_41 - .L_40)


	//   ....[0]....
.L_40:
        /*0098*/ 	.word	0xffffffff


	//   ....[1]....
        /*009c*/ 	.word	0xffffffff


	//   ....[2]....
        /*00a0*/ 	.word	0xffffffff


	//   ....[3]....
        /*00a4*/ 	.word	0xffffffff


	//   ....[4]....
        /*00a8*/ 	.word	0xffffffff


	//   ....[5]....
        /*00ac*/ 	.word	0xffffffff


	//   ....[6]....
        /*00b0*/ 	.word	0xffffffff


	//   ....[7]....
        /*00b4*/ 	.word	0xffffffff


	//   ....[8]....
        /*00b8*/ 	.word	0xffffffff


	//   ....[9]....
        /*00bc*/ 	.word	0xffffffff


	//   ....[10]....
        /*00c0*/ 	.word	0xffffffff


	//   ....[11]....
        /*00c4*/ 	.word	0xffffffff


	//   ....[12]....
        /*00c8*/ 	.word	0xffffffff


	//----- nvinfo : EIATTR_COOP_GROUP_INSTR_OFFSETS
	.align		4
.L_41:
        /*00cc*/ 	.byte	0x04, 0x28
        /*00ce*/ 	.short	(.L_43 - .L_42)


	//   ....[0]....
.L_42:
        /*00d0*/ 	.word	0x00000090


	//   ....[1]....
        /*00d4*/ 	.word	0x000004d0


	//   ....[2]....
        /*00d8*/ 	.word	0x00000620


	//   ....[3]....
        /*00dc*/ 	.word	0x000007c0


	//   ....[4]....
        /*00e0*/ 	.word	0x000008c0


	//   ....[5]....
        /*00e4*/ 	.word	0x00000a30


	//   ....[6]....
        /*00e8*/ 	.word	0x00000bd0


	//   ....[7]....
        /*00ec*/ 	.word	0x00001de0


	//   ....[8]....
        /*00f0*/ 	.word	0x00002b30


	//   ....[9]....
        /*00f4*/ 	.word	0x00002d40


	//   ....[10]....
        /*00f8*/ 	.word	0x00002d70


	//   ....[11]....
        /*00fc*/ 	.word	0x00003960


	//   ....[12]....
        /*0100*/ 	.word	0x00003b90


	//----- nvinfo : EIATTR_VRC_CTA_INIT_COUNT
	.align		4
.L_43:
        /*0104*/ 	.byte	0x02, 0x4a
        /*0106*/ 	.byte	0x80
	.zero		1


	//----- nvinfo : EIATTR_SYSCALL_OFFSETS
	.align		4
        /*0108*/ 	.byte	0x04, 0x46
        /*010a*/ 	.short	(.L_45 - .L_44)


	//   ....[0]....
.L_44:
        /*010c*/ 	.word	0x00005aa0


	//   ....[1]....
        /*0110*/ 	.word	0x00005b90


	//   ....[2]....
        /*0114*/ 	.word	0x000062f0


	//   ....[3]....
        /*0118*/ 	.word	0x00006a70


	//   ....[4]....
        /*011c*/ 	.word	0x000071c0


	//   ....[5]....
        /*0120*/ 	.word	0x00007960


	//   ....[6]....
        /*0124*/ 	.word	0x00008100


	//   ....[7]....
        /*0128*/ 	.word	0x000088d0


	//   ....[8]....
        /*012c*/ 	.word	0x00009070


	//   ....[9]....
        /*0130*/ 	.word	0x000097c0


	//----- nvinfo : EIATTR_MBARRIER_INSTR_OFFSETS
	.align		4
.L_45:
        /*0134*/ 	.byte	0x04, 0x39
        /*0136*/ 	.short	(.L_47 - .L_46)


	//   ....[0]....
.L_46:
        /*0138*/ 	.word	0x000005b0
        /*013c*/ 	.word	0x000000ff
        /*0140*/ 	.word	0x00000000
        /*0144*/ 	.short	0x0100
        /*0146*/ 	.byte	0x05
	.zero		1


	//   ....[1]....
        /*0148*/ 	.word	0x000005c0
        /*014c*/ 	.word	0x000000ff
        /*0150*/ 	.word	0x00000018
        /*0154*/ 	.short	0x0100
        /*0156*/ 	.byte	0x05
	.zero		1


	//   ....[2]....
        /*0158*/ 	.word	0x000005d0
        /*015c*/ 	.word	0x000000ff
        /*0160*/ 	.word	0x00000008
        /*0164*/ 	.short	0x0100
        /*0166*/ 	.byte	0x05
	.zero		1


	//   ....[3]....
        /*0168*/ 	.word	0x000005e0
        /*016c*/ 	.word	0x000000ff
        /*0170*/ 	.word	0x00000020
        /*0174*/ 	.short	0x0100
        /*0176*/ 	.byte	0x05
	.zero		1


	//   ....[4]....
        /*0178*/ 	.word	0x000005f0
        /*017c*/ 	.word	0x000000ff
        /*0180*/ 	.word	0x00000010
        /*0184*/ 	.short	0x0100
        /*0186*/ 	.byte	0x05
	.zero		1


	//   ....[5]....
        /*0188*/ 	.word	0x00000600
        /*018c*/ 	.word	0x000000ff
        /*0190*/ 	.word	0x00000028
        /*0194*/ 	.short	0x0100
        /*0196*/ 	.byte	0x05
	.zero		1


	//   ....[6]....
        /*0198*/ 	.word	0x00000730
        /*019c*/ 	.word	0x000000ff
        /*01a0*/ 	.word	0x00000030
        /*01a4*/ 	.short	0x0100
        /*01a6*/ 	.byte	0x07
	.zero		1


	//   ....[7]....
        /*01a8*/ 	.word	0x00000740
        /*01ac*/ 	.word	0x000000ff
        /*01b0*/ 	.word	0x00000050
        /*01b4*/ 	.short	0x0100
        /*01b6*/ 	.byte	0x07
	.zero		1


	//   ....[8]....
        /*01b8*/ 	.word	0x00000750
        /*01bc*/ 	.word	0x000000ff
        /*01c0*/ 	.word	0x00000038
        /*01c4*/ 	.short	0x0100
        /*01c6*/ 	.byte	0x07
	.zero		1


	//   ....[9]....
        /*01c8*/ 	.word	0x00000760
        /*01cc*/ 	.word	0x000000ff
        /*01d0*/ 	.word	0x00000058
        /*01d4*/ 	.short	0x0100
        /*01d6*/ 	.byte	0x07
	.zero		1


	//   ....[10]....
        /*01d8*/ 	.word	0x00000770
        /*01dc*/ 	.word	0x000000ff
        /*01e0*/ 	.word	0x00000040
        /*01e4*/ 	.short	0x0100
        /*01e6*/ 	.byte	0x07
	.zero		1


	//   ....[11]....
        /*01e8*/ 	.word	0x00000780
        /*01ec*/ 	.word	0x000000ff
        /*01f0*/ 	.word	0x00000060
        /*01f4*/ 	.short	0x0100
        /*01f6*/ 	.byte	0x07
	.zero		1


	//   ....[12]....
        /*01f8*/ 	.word	0x00000790
        /*01fc*/ 	.word	0x000000ff
        /*0200*/ 	.word	0x00000048
        /*0204*/ 	.short	0x0100
        /*0206*/ 	.byte	0x07
	.zero		1


	//   ....[13]....
        /*0208*/ 	.word	0x000007a0
        /*020c*/ 	.word	0x000000ff
        /*0210*/ 	.word	0x00000068
        /*0214*/ 	.short	0x0100
        /*0216*/ 	.byte	0x07
	.zero		1


	//   ....[14]....
        /*0218*/ 	.word	0x00000890
        /*021c*/ 	.word	0x000000ff
        /*0220*/ 	.word	0x00000070
        /*0224*/ 	.short	0x0100
        /*0226*/ 	.byte	0x05
	.zero		1


	//   ....[15]....
        /*0228*/ 	.word	0x000008a0
        /*022c*/ 	.word	0x000000ff
        /*0230*/ 	.word	0x00000078
        /*0234*/ 	.short	0x0100
        /*0236*/ 	.byte	0x05
	.zero		1


	//   ....[16]....
        /*0238*/ 	.word	0x000009e0
        /*023c*/ 	.word	0x000000ff
        /*0240*/ 	.word	0x00000080
        /*0244*/ 	.short	0x0100
        /*0246*/ 	.byte	0x05
	.zero		1


	//   ....[17]....
        /*0248*/ 	.word	0x000009f0
        /*024c*/ 	.word	0x000000ff
        /*0250*/ 	.word	0x00000090
        /*0254*/ 	.short	0x0100
        /*0256*/ 	.byte	0x05
	.zero		1


	//   ....[18]....
        /*0258*/ 	.word	0x00000a00
        /*025c*/ 	.word	0x000000ff
        /*0260*/ 	.word	0x00000088
        /*0264*/ 	.short	0x0100
        /*0266*/ 	.byte	0x05
	.zero		1


	//   ....[19]....
        /*0268*/ 	.word	0x00000a10
        /*026c*/ 	.word	0x000000ff
        /*0270*/ 	.word	0x00000098
        /*0274*/ 	.short	0x0100
        /*0276*/ 	.byte	0x05
	.zero		1


	//   ....[20]....
        /*0278*/ 	.word	0x00000b40
        /*027c*/ 	.word	0x000000ff
        /*0280*/ 	.word	0x000000a0
        /*0284*/ 	.short	0x0100
        /*0286*/ 	.byte	0x07
	.zero		1


	//   ....[21]....
        /*0288*/ 	.word	0x00000b50
        /*028c*/ 	.word	0x000000ff
        /*0290*/ 	.word	0x000000c0
        /*0294*/ 	.short	0x0100
        /*0296*/ 	.byte	0x07
	.zero		1


	//   ....[22]....
        /*0298*/ 	.word	0x00000b60
        /*029c*/ 	.word	0x000000ff
        /*02a0*/ 	.word	0x000000a8
        /*02a4*/ 	.short	0x0100
        /*02a6*/ 	.byte	0x07
	.zero		1


	//   ....[23]....
        /*02a8*/ 	.word	0x00000b70
        /*02ac*/ 	.word	0x000000ff
        /*02b0*/ 	.word	0x000000c8
        /*02b4*/ 	.short	0x0100
        /*02b6*/ 	.byte	0x07
	.zero		1


	//   ....[24]....
        /*02b8*/ 	.word	0x00000b80
        /*02bc*/ 	.word	0x000000ff
        /*02c0*/ 	.word	0x000000b0
        /*02c4*/ 	.short	0x0100
        /*02c6*/ 	.byte	0x07
	.zero		1


	//   ....[25]....
        /*02c8*/ 	.word	0x00000b90
        /*02cc*/ 	.word	0x000000ff
        /*02d0*/ 	.word	0x000000d0
        /*02d4*/ 	.short	0x0100
        /*02d6*/ 	.byte	0x07
	.zero		1


	//   ....[26]....
        /*02d8*/ 	.word	0x00000ba0
        /*02dc*/ 	.word	0x000000ff
        /*02e0*/ 	.word	0x000000b8
        /*02e4*/ 	.short	0x0100
        /*02e6*/ 	.byte	0x07
	.zero		1


	//   ....[27]....
        /*02e8*/ 	.word	0x00000bb0
        /*02ec*/ 	.word	0x000000ff
        /*02f0*/ 	.word	0x000000d8
        /*02f4*/ 	.short	0x0100
        /*02f6*/ 	.byte	0x07
	.zero		1


	//   ....[28]....
        /*02f8*/ 	.word	0x00000ca0
        /*02fc*/ 	.word	0x000000ff
        /*0300*/ 	.word	0x000000e0
        /*0304*/ 	.short	0x0100
        /*0306*/ 	.byte	0x05
	.zero		1


	//   ....[29]....
        /*0308*/ 	.word	0x00000cb0
        /*030c*/ 	.word	0x000000ff
        /*0310*/ 	.word	0x000000f0
        /*0314*/ 	.short	0x0100
        /*0316*/ 	.byte	0x05
	.zero		1


	//   ....[30]....
        /*0318*/ 	.word	0x00000cc0
        /*031c*/ 	.word	0x000000ff
        /*0320*/ 	.word	0x000000e8
        /*0324*/ 	.short	0x0100
        /*0326*/ 	.byte	0x05
	.zero		1


	//   ....[31]....
        /*0328*/ 	.word	0x00000cd0
        /*032c*/ 	.word	0x000000ff
        /*0330*/ 	.word	0x000000f8
        /*0334*/ 	.short	0x0100
        /*0336*/ 	.byte	0x05
	.zero		1


	//   ....[32]....
        /*0338*/ 	.word	0x000015a0
        /*033c*/ 	.word	0x00000002
        /*0340*/ 	.word	0x000000f0
        /*0344*/ 	.short	0x010a
        /*0346*/ 	.byte	0xff
	.zero		1


	//   ....[33]....
        /*0348*/ 	.word	0x000015d0
        /*034c*/ 	.word	0x00000002
        /*0350*/ 	.word	0x000000e0
        /*0354*/ 	.short	0x0101
        /*0356*/ 	.byte	0xff
	.zero		1


	//   ....[34]....
        /*0358*/ 	.word	0x000016a0
        /*035c*/ 	.word	0x000000ff
        /*0360*/ 	.word	0x00000018
        /*0364*/ 	.short	0x010a
        /*0366*/ 	.byte	0x08
	.zero		1


	//   ....[35]....
        /*0368*/ 	.word	0x00001740
        /*036c*/ 	.word	0x000000ff
        /*0370*/ 	.word	0x00000018
        /*0374*/ 	.short	0x010a
        /*0376*/ 	.byte	0x21
	.zero		1


	//   ....[36]....
        /*0378*/ 	.word	0x00001890
        /*037c*/ 	.word	0x000000ff
        /*0380*/ 	.word	0x00000018
        /*0384*/ 	.short	0x010a
        /*0386*/ 	.byte	0x08
	.zero		1


	//   ....[37]....
        /*0388*/ 	.word	0x00001a50
        /*038c*/ 	.word	0x000000ff
        /*0390*/ 	.word	0x00000078
        /*0394*/ 	.short	0x0101
        /*0396*/ 	.byte	0x04
	.zero		1


	//   ....[38]....
        /*0398*/ 	.word	0x00001a70
        /*039c*/ 	.word	0x000000ff
        /*03a0*/ 	.word	0x00000018
        /*03a4*/ 	.short	0x010a
        /*03a6*/ 	.byte	0x08
	.zero		1


	//   ....[39]....
        /*03a8*/ 	.word	0x00001af0
        /*03ac*/ 	.word	0x000000ff
        /*03b0*/ 	.word	0x00000018
        /*03b4*/ 	.short	0x010a
        /*03b6*/ 	.byte	0x21
	.zero		1


	//   ....[40]....
        /*03b8*/ 	.word	0x00001c40
        /*03bc*/ 	.word	0x000000ff
        /*03c0*/ 	.word	0x00000018
        /*03c4*/ 	.short	0x010a
        /*03c6*/ 	.byte	0x08
	.zero		1


	//   ....[41]....
        /*03c8*/ 	.word	0x00001e10
        /*03cc*/ 	.word	0x00000002
        /*03d0*/ 	.word	0x00000080
        /*03d4*/ 	.short	0x010a
        /*03d6*/ 	.byte	0xff
	.zero		1


	//   ....[42]....
        /*03d8*/ 	.word	0x00001ed0
        /*03dc*/ 	.word	0x00000002
        /*03e0*/ 	.word	0x00000000
        /*03e4*/ 	.short	0x0101
        /*03e6*/ 	.byte	0xff
	.zero		1


	//   ....[43]....
        /*03e8*/ 	.word	0x00002430
        /*03ec*/ 	.word	0x000000ff
        /*03f0*/ 	.word	0x00000000
        /*03f4*/ 	.short	0x010a
        /*03f6*/ 	.byte	0x05
	.zero		1


	//   ....[44]....
        /*03f8*/ 	.word	0x000024c0
        /*03fc*/ 	.word	0x000000ff
        /*0400*/ 	.word	0x00000000
        /*0404*/ 	.short	0x010a
        /*0406*/ 	.byte	0x05
	.zero		1


	//   ....[45]....
        /*0408*/ 	.word	0x00002560
        /*040c*/ 	.word	0x00000000
        /*0410*/ 	.word	0x00000000
        /*0414*/ 	.short	0x010a
        /*0416*/ 	.byte	0xff
	.zero		1


	//   ....[46]....
        /*0418*/ 	.word	0x00002680
        /*041c*/ 	.word	0x00000000
        /*0420*/ 	.word	0x000000e0
        /*0424*/ 	.short	0x010a
        /*0426*/ 	.byte	0xff
	.zero		1


	//   ....[47]....
        /*0428*/ 	.word	0x000026f0
        /*042c*/ 	.word	0x00000000
        /*0430*/ 	.word	0x00000000
        /*0434*/ 	.short	0x0101
        /*0436*/ 	.byte	0xff
	.zero		1


	//   ....[48]....
        /*0438*/ 	.word	0x00002710
        /*043c*/ 	.word	0x000000ff
        /*0440*/ 	.word	0x00000090
        /*0444*/ 	.short	0x010a
        /*0446*/ 	.byte	0x05
	.zero		1


	//   ....[49]....
        /*0448*/ 	.word	0x00002830
        /*044c*/ 	.word	0x00000000
        /*0450*/ 	.word	0x00000080
        /*0454*/ 	.short	0x010a
        /*0456*/ 	.byte	0xff
	.zero		1


	//   ....[50]....
        /*0458*/ 	.word	0x00002930
        /*045c*/ 	.word	0x00000000
        /*0460*/ 	.word	0x00000000
        /*0464*/ 	.short	0x0101
        /*0466*/ 	.byte	0xff
	.zero		1


	//   ....[51]....
        /*0468*/ 	.word	0x000029c0
        /*046c*/ 	.word	0x000000ff
        /*0470*/ 	.word	0x00000090
        /*0474*/ 	.short	0x0106
        /*0476*/ 	.byte	0x05
	.zero		1


	//   ....[52]....
        /*0478*/ 	.word	0x000029e0
        /*047c*/ 	.word	0x000000ff
        /*0480*/ 	.word	0x00000090
        /*0484*/ 	.short	0x010a
        /*0486*/ 	.byte	0x05
	.zero		1


	//   ....[53]....
        /*0488*/ 	.word	0x00002a70
        /*048c*/ 	.word	0x000000ff
        /*0490*/ 	.word	0x00000090
        /*0494*/ 	.short	0x0106
        /*0496*/ 	.byte	0x04
	.zero		1


	//   ....[54]....
        /*0498*/ 	.word	0x00002ab0
        /*049c*/ 	.word	0x00000000
        /*04a0*/ 	.word	0x00000090
        /*04a4*/ 	.short	0x010a
        /*04a6*/ 	.byte	0xff
	.zero		1


	//   ....[55]....
        /*04a8*/ 	.word	0x00003070
        /*04ac*/ 	.word	0x00000000
        /*04b0*/ 	.word	0x00000080
        /*04b4*/ 	.short	0x010a
        /*04b6*/ 	.byte	0xff
	.zero		1


	//   ....[56]....
        /*04b8*/ 	.word	0x00003170
        /*04bc*/ 	.word	0x00000003
        /*04c0*/ 	.word	0x00000000
        /*04c4*/ 	.short	0x0101
        /*04c6*/ 	.byte	0xff
	.zero		1


	//   ....[57]....
        /*04c8*/ 	.word	0x00003180
        /*04cc*/ 	.word	0x000000ff
        /*04d0*/ 	.word	0x00000000
        /*04d4*/ 	.short	0x010a
        /*04d6*/ 	.byte	0x07
	.zero		1


	//   ....[58]....
        /*04d8*/ 	.word	0x000031b0
        /*04dc*/ 	.word	0x000000ff
        /*04e0*/ 	.word	0x000000c0
        /*04e4*/ 	.short	0x010a
        /*04e6*/ 	.byte	0x06
	.zero		1


	//   ....[59]....
        /*04e8*/ 	.word	0x00003280
        /*04ec*/ 	.word	0x000000ff
        /*04f0*/ 	.word	0x00000000
        /*04f4*/ 	.short	0x010a
        /*04f6*/ 	.byte	0x0b
	.zero		1


	//   ....[60]....
        /*04f8*/ 	.word	0x000033b0
        /*04fc*/ 	.word	0x000000ff
        /*0500*/ 	.word	0x00000000
        /*0504*/ 	.short	0x010a
        /*0506*/ 	.byte	0x22
	.zero		1


	//   ....[61]....
        /*0508*/ 	.word	0x00003790
        /*050c*/ 	.word	0x000000ff
        /*0510*/ 	.word	0x00000000
        /*0514*/ 	.short	0x010a
        /*0516*/ 	.byte	0x06
	.zero		1


	//   ....[62]....
        /*0518*/ 	.word	0x00003820
        /*051c*/ 	.word	0x000000ff
        /*0520*/ 	.word	0x00000000
        /*0524*/ 	.short	0x010a
        /*0526*/ 	.byte	0x06
	.zero		1


	//   ....[63]....
        /*0528*/ 	.word	0x000038b0
        /*052c*/ 	.word	0x000000ff
        /*0530*/ 	.word	0x00000000
        /*0534*/ 	.short	0x010a
        /*0536*/ 	.byte	0x06
	.zero		1


	//   ....[64]....
        /*0538*/ 	.word	0x00003940
        /*053c*/ 	.word	0x000000ff
        /*0540*/ 	.word	0x00000000
        /*0544*/ 	.short	0x010a
        /*0546*/ 	.byte	0x07
	.zero		1


	//   ....[65]....
        /*0548*/ 	.word	0x00003d90
        /*054c*/ 	.word	0x00000000
        /*0550*/ 	.word	0x00000080
        /*0554*/ 	.short	0x010a
        /*0556*/ 	.byte	0xff
	.zero		1


	//   ....[66]....
        /*0558*/ 	.word	0x00003e50
        /*055c*/ 	.word	0x00000000
        /*0560*/ 	.word	0x00000000
        /*0564*/ 	.short	0x0101
        /*0566*/ 	.byte	0xff
	.zero		1


	//   ....[67]....
        /*0568*/ 	.word	0x00004170
        /*056c*/ 	.word	0x000000ff
        /*0570*/ 	.word	0x00000078
        /*0574*/ 	.short	0x010a
        /*0576*/ 	.byte	0x07
	.zero		1


	//   ....[68]....
        /*0578*/ 	.word	0x00004370
        /*057c*/ 	.word	0x000000ff
        /*0580*/ 	.word	0x00000050
        /*0584*/ 	.short	0x010a
        /*0586*/ 	.byte	0x07
	.zero		1


	//   ....[69]....
        /*0588*/ 	.word	0x000044f0
        /*058c*/ 	.word	0x000000ff
        /*0590*/ 	.word	0x00000030
        /*0594*/ 	.short	0x010b
        /*0596*/ 	.byte	0x07
	.zero		1


	//   ....[70]....
        /*0598*/ 	.word	0x00004500
        /*059c*/ 	.word	0x000000ff
        /*05a0*/ 	.word	0x00000000
        /*05a4*/ 	.short	0x0101
        /*05a6*/ 	.byte	0x15
	.zero		1


	//   ....[71]....
        /*05a8*/ 	.word	0x00004510
        /*05ac*/ 	.word	0x000000ff
        /*05b0*/ 	.word	0x00000058
        /*05b4*/ 	.short	0x010a
        /*05b6*/ 	.byte	0x07
	.zero		1


	//   ....[72]....
        /*05b8*/ 	.word	0x00004650
        /*05bc*/ 	.word	0x000000ff
        /*05c0*/ 	.word	0x00000038
        /*05c4*/ 	.short	0x010b
        /*05c6*/ 	.byte	0x07
	.zero		1


	//   ....[73]....
        /*05c8*/ 	.word	0x00004660
        /*05cc*/ 	.word	0x000000ff
        /*05d0*/ 	.word	0x00000000
        /*05d4*/ 	.short	0x0101
        /*05d6*/ 	.byte	0x0f
	.zero		1


	//   ....[74]....
        /*05d8*/ 	.word	0x00004670
        /*05dc*/ 	.word	0x000000ff
        /*05e0*/ 	.word	0x00000060
        /*05e4*/ 	.short	0x010a
        /*05e6*/ 	.byte	0x07
	.zero		1


	//   ....[75]....
        /*05e8*/ 	.word	0x000047c0
        /*05ec*/ 	.word	0x000000ff
        /*05f0*/ 	.word	0x00000040
        /*05f4*/ 	.short	0x010b
        /*05f6*/ 	.byte	0x07
	.zero		1


	//   ....[76]....
        /*05f8*/ 	.word	0x000047d0
        /*05fc*/ 	.word	0x000000ff
        /*0600*/ 	.word	0x00000000
        /*0604*/ 	.short	0x0101
        /*0606*/ 	.byte	0x0e
	.zero		1


	//   ....[77]....
        /*0608*/ 	.word	0x000047e0
        /*060c*/ 	.word	0x000000ff
        /*0610*/ 	.word	0x00000068
        /*0614*/ 	.short	0x010a
        /*0616*/ 	.byte	0x07
	.zero		1


	//   ....[78]....
        /*0618*/ 	.word	0x00004940
        /*061c*/ 	.word	0x000000ff
        /*0620*/ 	.word	0x00000048
        /*0624*/ 	.short	0x010b
        /*0626*/ 	.byte	0x07
	.zero		1


	//   ....[79]....
        /*0628*/ 	.word	0x00004950
        /*062c*/ 	.word	0x000000ff
        /*0630*/ 	.word	0x00000000
        /*0634*/ 	.short	0x0101
        /*0636*/ 	.byte	0x0d
	.zero		1


	//   ....[80]....
        /*0638*/ 	.word	0x00004960
        /*063c*/ 	.word	0x000000ff
        /*0640*/ 	.word	0x00000050
        /*0644*/ 	.short	0x010a
        /*0646*/ 	.byte	0x07
	.zero		1


	//   ....[81]....
        /*0648*/ 	.word	0x00004ab0
        /*064c*/ 	.word	0x000000ff
        /*0650*/ 	.word	0x00000030
        /*0654*/ 	.short	0x010b
        /*0656*/ 	.byte	0x07
	.zero		1


	//   ....[82]....
        /*0658*/ 	.word	0x00004ac0
        /*065c*/ 	.word	0x000000ff
        /*0660*/ 	.word	0x00000000
        /*0664*/ 	.short	0x0101
        /*0666*/ 	.byte	0x15
	.zero		1


	//   ....[83]....
        /*0668*/ 	.word	0x00004ad0
        /*066c*/ 	.word	0x000000ff
        /*0670*/ 	.word	0x00000058
        /*0674*/ 	.short	0x010a
        /*0676*/ 	.byte	0x07
	.zero		1


	//   ....[84]....
        /*0678*/ 	.word	0x00004c20
        /*067c*/ 	.word	0x000000ff
        /*0680*/ 	.word	0x00000038
        /*0684*/ 	.short	0x010b
        /*0686*/ 	.byte	0x07
	.zero		1


	//   ....[85]....
        /*0688*/ 	.word	0x00004c30
        /*068c*/ 	.word	0x000000ff
        /*0690*/ 	.word	0x00000000
        /*0694*/ 	.short	0x0101
        /*0696*/ 	.byte	0x0f
	.zero		1


	//   ....[86]....
        /*0698*/ 	.word	0x00004c40
        /*069c*/ 	.word	0x000000ff
        /*06a0*/ 	.word	0x00000060
        /*06a4*/ 	.short	0x010a
        /*06a6*/ 	.byte	0x07
	.zero		1


	//   ....[87]....
        /*06a8*/ 	.word	0x00004dc0
        /*06ac*/ 	.word	0x000000ff
        /*06b0*/ 	.word	0x00000040
        /*06b4*/ 	.short	0x010b
        /*06b6*/ 	.byte	0x07
	.zero		1


	//   ....[88]....
        /*06b8*/ 	.word	0x00004e00
        /*06bc*/ 	.word	0x000000ff
        /*06c0*/ 	.word	0x00000000
        /*06c4*/ 	.short	0x0101
        /*06c6*/ 	.byte	0x0e
	.zero		1


	//   ....[89]....
        /*06c8*/ 	.word	0x00004e40
        /*06cc*/ 	.word	0x000000ff
        /*06d0*/ 	.word	0x00000068
        /*06d4*/ 	.short	0x010a
        /*06d6*/ 	.byte	0x07
	.zero		1


	//   ....[90]....
        /*06d8*/ 	.word	0x00005070
        /*06dc*/ 	.word	0x000000ff
        /*06e0*/ 	.word	0x00000048
        /*06e4*/ 	.short	0x010b
        /*06e6*/ 	.byte	0x07
	.zero		1


	//   ....[91]....
        /*06e8*/ 	.word	0x00005090
        /*06ec*/ 	.word	0x000000ff
        /*06f0*/ 	.word	0x00000000
        /*06f4*/ 	.short	0x0101
        /*06f6*/ 	.byte	0x0d
	.zero		1


	//   ....[92]....
        /*06f8*/ 	.word	0x000050b0
        /*06fc*/ 	.word	0x000000ff
        /*0700*/ 	.word	0x00000050
        /*0704*/ 	.short	0x010a
        /*0706*/ 	.byte	0x07
	.zero		1


	//   ....[93]....
        /*0708*/ 	.word	0x000050d0
        /*070c*/ 	.word	0x000000ff
        /*0710*/ 	.word	0x00000058
        /*0714*/ 	.short	0x010a
        /*0716*/ 	.byte	0x07
	.zero		1


	//   ....[94]....
        /*0718*/ 	.word	0x000050f0
        /*071c*/ 	.word	0x000000ff
        /*0720*/ 	.word	0x00000060
        /*0724*/ 	.short	0x010a
        /*0726*/ 	.byte	0x07
	.zero		1


	//   ....[95]....
        /*0728*/ 	.word	0x00005140
        /*072c*/ 	.word	0x00000002
        /*0730*/ 	.word	0x00000068
        /*0734*/ 	.short	0x010a
        /*0736*/ 	.byte	0xff
	.zero		1


	//   ....[96]....
        /*0738*/ 	.word	0x00005460
        /*073c*/ 	.word	0x00000000
        /*0740*/ 	.word	0x00000080
        /*0744*/ 	.short	0x010a
        /*0746*/ 	.byte	0xff
	.zero		1


	//   ....[97]....
        /*0748*/ 	.word	0x00005570
        /*074c*/ 	.word	0x00000000
        /*0750*/ 	.word	0x00000000
        /*0754*/ 	.short	0x0101
        /*0756*/ 	.byte	0xff
	.zero		1


	//   ....[98]....
        /*0758*/ 	.word	0x00005fc0
        /*075c*/ 	.word	0x000000ff
        /*0760*/ 	.word	0x00000030
        /*0764*/ 	.short	0x010a
        /*0766*/ 	.byte	0x30
	.zero		1


	//   ....[99]....
        /*0768*/ 	.word	0x00005ff0
        /*076c*/ 	.word	0x00000053
        /*0770*/ 	.word	0x000000a0
        /*0774*/ 	.short	0x010a
        /*0776*/ 	.byte	0xff
	.zero		1


	//   ....[100]....
        /*0778*/ 	.word	0x000060e0
        /*077c*/ 	.word	0x000000ff
        /*0780*/ 	.word	0x00000030
        /*0784*/ 	.short	0x010a
        /*0786*/ 	.byte	0x30
	.zero		1


	//   ....[101]....
        /*0788*/ 	.word	0x000061d0
        /*078c*/ 	.word	0x00000053
        /*0790*/ 	.word	0x000000a0
        /*0794*/ 	.short	0x010a
        /*0796*/ 	.byte	0xff
	.zero		1


	//   ....[102]....
        /*0798*/ 	.word	0x000067a0
        /*079c*/ 	.word	0x00000000
        /*07a0*/ 	.word	0x00000000
        /*07a4*/ 	.short	0x0101
        /*07a6*/ 	.byte	0xff
	.zero		1


	//   ....[103]....
        /*07a8*/ 	.word	0x000067b0
        /*07ac*/ 	.word	0x00000002
        /*07b0*/ 	.word	0x00000030
        /*07b4*/ 	.short	0x010a
        /*07b6*/ 	.byte	0xff
	.zero		1


	//   ....[104]....
        /*07b8*/ 	.word	0x00006890
        /*07bc*/ 	.word	0x00000002
        /*07c0*/ 	.word	0x00000030
        /*07c4*/ 	.short	0x010a
        /*07c6*/ 	.byte	0xff
	.zero		1


	//   ....[105]....
        /*07c8*/ 	.word	0x00006ef0
        /*07cc*/ 	.word	0x00000010
        /*07d0*/ 	.word	0x00000000
        /*07d4*/ 	.short	0x0101
        /*07d6*/ 	.byte	0xff
	.zero		1


	//   ....[106]....
        /*07d8*/ 	.word	0x00006f10
        /*07dc*/ 	.word	0x00000000
        /*07e0*/ 	.word	0x00000030
        /*07e4*/ 	.short	0x010a
        /*07e6*/ 	.byte	0xff
	.zero		1


	//   ....[107]....
        /*07e8*/ 	.word	0x00006fe0
        /*07ec*/ 	.word	0x00000000
        /*07f0*/ 	.word	0x00000030
        /*07f4*/ 	.short	0x010a
        /*07f6*/ 	.byte	0xff
	.zero		1


	//   ....[108]....
        /*07f8*/ 	.word	0x00007650
        /*07fc*/ 	.word	0x00000010
        /*0800*/ 	.word	0x00000000
        /*0804*/ 	.short	0x0101
        /*0806*/ 	.byte	0xff
	.zero		1


	//   ....[109]....
        /*0808*/ 	.word	0x00007670
        /*080c*/ 	.word	0x00000000
        /*0810*/ 	.word	0x00000030
        /*0814*/ 	.short	0x010a
        /*0816*/ 	.byte	0xff
	.zero		1


	//   ....[110]....
        /*0818*/ 	.word	0x00007740
        /*081c*/ 	.word	0x00000000
        /*0820*/ 	.word	0x00000030
        /*0824*/ 	.short	0x010a
        /*0826*/ 	.byte	0xff
	.zero		1


	//   ....[111]....
        /*0828*/ 	.word	0x00007de0
        /*082c*/ 	.word	0x00000010
        /*0830*/ 	.word	0x00000000
        /*0834*/ 	.short	0x0101
        /*0836*/ 	.byte	0xff
	.zero		1


	//   ....[112]....
        /*0838*/ 	.word	0x00007e00
        /*083c*/ 	.word	0x00000000
        /*0840*/ 	.word	0x00000030
        /*0844*/ 	.short	0x010a
        /*0846*/ 	.byte	0xff
	.zero		1


	//   ....[113]....
        /*0848*/ 	.word	0x00007ed0
        /*084c*/ 	.word	0x00000000
        /*0850*/ 	.word	0x00000030
        /*0854*/ 	.short	0x010a
        /*0856*/ 	.byte	0xff
	.zero		1


	//   ....[114]....
        /*0858*/ 	.word	0x000085b0
        /*085c*/ 	.word	0x00000010
        /*0860*/ 	.word	0x00000000
        /*0864*/ 	.short	0x0101
        /*0866*/ 	.byte	0xff
	.zero		1


	//   ....[115]....
        /*0868*/ 	.word	0x000085d0
        /*086c*/ 	.word	0x00000000
        /*0870*/ 	.word	0x00000030
        /*0874*/ 	.short	0x010a
        /*0876*/ 	.byte	0xff
	.zero		1


	//   ....[116]....
        /*0878*/ 	.word	0x000086a0
        /*087c*/ 	.word	0x00000000
        /*0880*/ 	.word	0x00000030
        /*0884*/ 	.short	0x010a
        /*0886*/ 	.byte	0xff
	.zero		1


	//   ....[117]....
        /*0888*/ 	.word	0x00008d50
        /*088c*/ 	.word	0x00000010
        /*0890*/ 	.word	0x00000000
        /*0894*/ 	.short	0x0101
        /*0896*/ 	.byte	0xff
	.zero		1


	//   ....[118]....
        /*0898*/ 	.word	0x00008d70
        /*089c*/ 	.word	0x00000000
        /*08a0*/ 	.word	0x00000030
        /*08a4*/ 	.short	0x010a
        /*08a6*/ 	.byte	0xff
	.zero		1


	//   ....[119]....
        /*08a8*/ 	.word	0x00008e40
        /*08ac*/ 	.word	0x00000000
        /*08b0*/ 	.word	0x00000030
        /*08b4*/ 	.short	0x010a
        /*08b6*/ 	.byte	0xff
	.zero		1


	//   ....[120]....
        /*08b8*/ 	.word	0x000094f0
        /*08bc*/ 	.word	0x00000010
        /*08c0*/ 	.word	0x00000000
        /*08c4*/ 	.short	0x0101
        /*08c6*/ 	.byte	0xff
	.zero		1


	//   ....[121]....
        /*08c8*/ 	.word	0x00009510
        /*08cc*/ 	.word	0x00000000
        /*08d0*/ 	.word	0x00000030
        /*08d4*/ 	.short	0x010a
        /*08d6*/ 	.byte	0xff
	.zero		1


	//   ....[122]....
        /*08d8*/ 	.word	0x000095e0
        /*08dc*/ 	.word	0x00000000
        /*08e0*/ 	.word	0x00000030
        /*08e4*/ 	.short	0x010a
        /*08e6*/ 	.byte	0xff
	.zero		1


	//   ....[123]....
        /*08e8*/ 	.word	0x00009860
        /*08ec*/ 	.word	0x000000ff
        /*08f0*/ 	.word	0x00000000
        /*08f4*/ 	.short	0x0101
        /*08f6*/ 	.byte	0x05
	.zero		1


	//   ....[124]....
        /*08f8*/ 	.word	0x00009ca0
        /*08fc*/ 	.word	0x00000000
        /*0900*/ 	.word	0x00000000
        /*0904*/ 	.short	0x0101
        /*0906*/ 	.byte	0xff
	.zero		1


	//   ....[125]....
        /*0908*/ 	.word	0x00009f10
        /*090c*/ 	.word	0x000000ff
        /*0910*/ 	.word	0x00000000
        /*0914*/ 	.short	0x0101
        /*0916*/ 	.byte	0x04
	.zero		1


	//   ....[126]....
        /*0918*/ 	.word	0x00009f30
        /*091c*/ 	.word	0x00000002
        /*0920*/ 	.word	0x000000f0
        /*0924*/ 	.short	0x010a
        /*0926*/ 	.byte	0xff
	.zero		1


	//   ....[127]....
        /*0928*/ 	.word	0x00009f90
        /*092c*/ 	.word	0x00000002
        /*0930*/ 	.word	0x00000018
        /*0934*/ 	.short	0x010a
        /*0936*/ 	.byte	0xff
	.zero		1


	//   ....[128]....
        /*0938*/ 	.word	0x00009ff0
        /*093c*/ 	.word	0x00000002
        /*0940*/ 	.word	0x00000018
        /*0944*/ 	.short	0x010a
        /*0946*/ 	.byte	0xff
	.zero		1


	//   ....[129]....
        /*0948*/ 	.word	0x0000a040
        /*094c*/ 	.word	0x00000002
        /*0950*/ 	.word	0x00000080
        /*0954*/ 	.short	0x010a
        /*0956*/ 	.byte	0xff
	.zero		1


	//   ....[130]....
        /*0958*/ 	.word	0x0000a0a0
        /*095c*/ 	.word	0x00000000
        /*0960*/ 	.word	0x00000000
        /*0964*/ 	.short	0x010a
        /*0966*/ 	.byte	0xff
	.zero		1


	//   ....[131]....
        /*0968*/ 	.word	0x0000a100
        /*096c*/ 	.word	0x00000000
        /*0970*/ 	.word	0x00000000
        /*0974*/ 	.short	0x010a
        /*0976*/ 	.byte	0xff
	.zero		1


	//   ....[132]....
        /*0978*/ 	.word	0x0000a150
        /*097c*/ 	.word	0x00000000
        /*0980*/ 	.word	0x000000e0
        /*0984*/ 	.short	0x010a
        /*0986*/ 	.byte	0xff
	.zero		1


	//   ....[133]....
        /*0988*/ 	.word	0x0000a1b0
        /*098c*/ 	.word	0x00000000
        /*0990*/ 	.word	0x00000090
        /*0994*/ 	.short	0x010a
        /*0996*/ 	.byte	0xff
	.zero		1


	//   ....[134]....
        /*0998*/ 	.word	0x0000a200
        /*099c*/ 	.word	0x00000000
        /*09a0*/ 	.word	0x00000080
        /*09a4*/ 	.short	0x010a
        /*09a6*/ 	.byte	0xff
	.zero		1


	//   ....[135]....
        /*09a8*/ 	.word	0x0000a260
        /*09ac*/ 	.word	0x00000000
        /*09b0*/ 	.word	0x00000090
        /*09b4*/ 	.short	0x010a
        /*09b6*/ 	.byte	0xff
	.zero		1


	//   ....[136]....
        /*09b8*/ 	.word	0x0000a2b0
        /*09bc*/ 	.word	0x00000000
        /*09c0*/ 	.word	0x00000080
        /*09c4*/ 	.short	0x010a
        /*09c6*/ 	.byte	0xff
	.zero		1


	//   ....[137]....
        /*09c8*/ 	.word	0x0000a310
        /*09cc*/ 	.word	0x00000002
        /*09d0*/ 	.word	0x000000c0
        /*09d4*/ 	.short	0x010a
        /*09d6*/ 	.byte	0xff
	.zero		1


	//   ....[138]....
        /*09d8*/ 	.word	0x0000a370
        /*09dc*/ 	.word	0x00000000
        /*09e0*/ 	.word	0x00000000
        /*09e4*/ 	.short	0x010a
        /*09e6*/ 	.byte	0xff
	.zero		1


	//   ....[139]....
        /*09e8*/ 	.word	0x0000a3d0
        /*09ec*/ 	.word	0x00000000
        /*09f0*/ 	.word	0x00000000
        /*09f4*/ 	.short	0x010a
        /*09f6*/ 	.byte	0xff
	.zero		1


	//   ....[140]....
        /*09f8*/ 	.word	0x0000a430
        /*09fc*/ 	.word	0x00000000
        /*0a00*/ 	.word	0x00000000
        /*0a04*/ 	.short	0x010a
        /*0a06*/ 	.byte	0xff
	.zero		1


	//   ....[141]....
        /*0a08*/ 	.word	0x0000a490
        /*0a0c*/ 	.word	0x00000000
        /*0a10*/ 	.word	0x00000000
        /*0a14*/ 	.short	0x010a
        /*0a16*/ 	.byte	0xff
	.zero		1


	//   ....[142]....
        /*0a18*/ 	.word	0x0000a4f0
        /*0a1c*/ 	.word	0x00000000
        /*0a20*/ 	.word	0x00000000
        /*0a24*/ 	.short	0x010a
        /*0a26*/ 	.byte	0xff
	.zero		1


	//   ....[143]....
        /*0a28*/ 	.word	0x0000a540
        /*0a2c*/ 	.word	0x00000000
        /*0a30*/ 	.word	0x00000080
        /*0a34*/ 	.short	0x010a
        /*0a36*/ 	.byte	0xff
	.zero		1


	//   ....[144]....
        /*0a38*/ 	.word	0x0000a5a0
        /*0a3c*/ 	.word	0x00000000
        /*0a40*/ 	.word	0x00000078
        /*0a44*/ 	.short	0x010a
        /*0a46*/ 	.byte	0xff
	.zero		1


	//   ....[145]....
        /*0a48*/ 	.word	0x0000a600
        /*0a4c*/ 	.word	0x00000000
        /*0a50*/ 	.word	0x00000050
        /*0a54*/ 	.short	0x010a
        /*0a56*/ 	.byte	0xff
	.zero		1


	//   ....[146]....
        /*0a58*/ 	.word	0x0000a660
        /*0a5c*/ 	.word	0x00000000
        /*0a60*/ 	.word	0x00000058
        /*0a64*/ 	.short	0x010a
        /*0a66*/ 	.byte	0xff
	.zero		1


	//   ....[147]....
        /*0a68*/ 	.word	0x0000a6c0
        /*0a6c*/ 	.word	0x00000000
        /*0a70*/ 	.word	0x00000060
        /*0a74*/ 	.short	0x010a
        /*0a76*/ 	.byte	0xff
	.zero		1


	//   ....[148]....
        /*0a78*/ 	.word	0x0000a720
        /*0a7c*/ 	.word	0x00000000
        /*0a80*/ 	.word	0x00000068
        /*0a84*/ 	.short	0x010a
        /*0a86*/ 	.byte	0xff
	.zero		1


	//   ....[149]....
        /*0a88*/ 	.word	0x0000a780
        /*0a8c*/ 	.word	0x00000000
        /*0a90*/ 	.word	0x00000050
        /*0a94*/ 	.short	0x010a
        /*0a96*/ 	.byte	0xff
	.zero		1


	//   ....[150]....
        /*0a98*/ 	.word	0x0000a7e0
        /*0a9c*/ 	.word	0x00000000
        /*0aa0*/ 	.word	0x00000058
        /*0aa4*/ 	.short	0x010a
        /*0aa6*/ 	.byte	0xff
	.zero		1


	//   ....[151]....
        /*0aa8*/ 	.word	0x0000a840
        /*0aac*/ 	.word	0x00000000
        /*0ab0*/ 	.word	0x00000060
        /*0ab4*/ 	.short	0x010a
        /*0ab6*/ 	.byte	0xff
	.zero		1


	//   ....[152]....
        /*0ab8*/ 	.word	0x0000a8a0
        /*0abc*/ 	.word	0x00000000
        /*0ac0*/ 	.word	0x00000068
        /*0ac4*/ 	.short	0x010a
        /*0ac6*/ 	.byte	0xff
	.zero		1


	//   ....[153]....
        /*0ac8*/ 	.word	0x0000a900
        /*0acc*/ 	.word	0x00000000
        /*0ad0*/ 	.word	0x00000050
        /*0ad4*/ 	.short	0x010a
        /*0ad6*/ 	.byte	0xff
	.zero		1


	//   ....[154]....
        /*0ad8*/ 	.word	0x0000a960
        /*0adc*/ 	.word	0x00000000
        /*0ae0*/ 	.word	0x00000058
        /*0ae4*/ 	.short	0x010a
        /*0ae6*/ 	.byte	0xff
	.zero		1


	//   ....[155]....
        /*0ae8*/ 	.word	0x0000a9c0
        /*0aec*/ 	.word	0x00000002
        /*0af0*/ 	.word	0x00000060
        /*0af4*/ 	.short	0x010a
        /*0af6*/ 	.byte	0xff
	.zero		1


	//   ....[156]....
        /*0af8*/ 	.word	0x0000aa10
        /*0afc*/ 	.word	0x00000000
        /*0b00*/ 	.word	0x00000080
        /*0b04*/ 	.short	0x010a
        /*0b06*/ 	.byte	0xff
	.zero		1


	//   ....[157]....
        /*0b08*/ 	.word	0x0000aa70
        /*0b0c*/ 	.word	0x00000002
        /*0b10*/ 	.word	0x00000030
        /*0b14*/ 	.short	0x010a
        /*0b16*/ 	.byte	0xff
	.zero		1


	//   ....[158]....
        /*0b18*/ 	.word	0x0000aac0
        /*0b1c*/ 	.word	0x00000053
        /*0b20*/ 	.word	0x000000a0
        /*0b24*/ 	.short	0x010a
        /*0b26*/ 	.byte	0xff
	.zero		1


	//   ....[159]....
        /*0b28*/ 	.word	0x0000ab10
        /*0b2c*/ 	.word	0x00000002
        /*0b30*/ 	.word	0x00000030
        /*0b34*/ 	.short	0x010a
        /*0b36*/ 	.byte	0xff
	.zero		1


	//   ....[160]....
        /*0b38*/ 	.word	0x0000ab60
        /*0b3c*/ 	.word	0x00000000
        /*0b40*/ 	.word	0x00000030
        /*0b44*/ 	.short	0x010a
        /*0b46*/ 	.byte	0xff
	.zero		1


	//   ....[161]....
        /*0b48*/ 	.word	0x0000abb0
        /*0b4c*/ 	.word	0x00000000
        /*0b50*/ 	.word	0x00000030
        /*0b54*/ 	.short	0x010a
        /*0b56*/ 	.byte	0xff
	.zero		1


	//   ....[162]....
        /*0b58*/ 	.word	0x0000ac00
        /*0b5c*/ 	.word	0x00000000
        /*0b60*/ 	.word	0x00000030
        /*0b64*/ 	.short	0x010a
        /*0b66*/ 	.byte	0xff
	.zero		1


	//   ....[163]....
        /*0b68*/ 	.word	0x0000ac50
        /*0b6c*/ 	.word	0x00000000
        /*0b70*/ 	.word	0x00000030
        /*0b74*/ 	.short	0x010a
        /*0b76*/ 	.byte	0xff
	.zero		1


	//   ....[164]....
        /*0b78*/ 	.word	0x0000aca0
        /*0b7c*/ 	.word	0x00000000
        /*0b80*/ 	.word	0x00000030
        /*0b84*/ 	.short	0x010a
        /*0b86*/ 	.byte	0xff
	.zero		1


	//   ....[165]....
        /*0b88*/ 	.word	0x0000acf0
        /*0b8c*/ 	.word	0x00000000
        /*0b90*/ 	.word	0x00000030
        /*0b94*/ 	.short	0x010a
        /*0b96*/ 	.byte	0xff
	.zero		1


	//----- nvinfo : EIATTR_NUM_MBARRIERS
	.align		4
.L_47:
        /*0b98*/ 	.byte	0x03, 0x38
        /*0b9a*/ 	.short	0x0020


	//----- nvinfo : EIATTR_EXIT_INSTR_OFFSETS
	.align		4
        /*0b9c*/ 	.byte	0x04, 0x1c
        /*0b9e*/ 	.short	(.L_49 - .L_48)


	//   ....[0]....
.L_48:
        /*0ba0*/ 	.word	0x00002590


	//   ....[1]....
        /*0ba4*/ 	.word	0x00002a80


	//   ....[2]....
        /*0ba8*/ 	.word	0x00002ae0


	//   ....[3]....
        /*0bac*/ 	.word	0x00003ba0


	//   ....[4]....
        /*0bb0*/ 	.word	0x00005170


	//   ....[5]....
        /*0bb4*/ 	.word	0x000051b0


	//   ....[6]....
        /*0bb8*/ 	.word	0x00009e00


	//   ....[7]....
        /*0bbc*/ 	.word	0x00009e80


	//   ....[8]....
        /*0bc0*/ 	.word	0x00009eb0


	//   ....[9]....
        /*0bc4*/ 	.word	0x00009f20


	//----- nvinfo : EIATTR_MAX_THREADS
	.align		4
.L_49:
        /*0bc8*/ 	.byte	0x04, 0x05
        /*0bca*/ 	.short	(.L_51 - .L_50)
.L_50:
        /*0bcc*/ 	.word	0x00000100
        /*0bd0*/ 	.word	0x00000001
        /*0bd4*/ 	.word	0x00000001


	//----- nvinfo : EIATTR_CRS_STACK_SIZE
	.align		4
.L_51:
        /*0bd8*/ 	.byte	0x04, 0x1e
        /*0bda*/ 	.short	(.L_53 - .L_52)
.L_52:
        /*0bdc*/ 	.word	0x00000000


	//----- nvinfo : EIATTR_CBANK_PARAM_SIZE
	.align		4
.L_53:
        /*0be0*/ 	.byte	0x03, 0x19
        /*0be2*/ 	.short	0x0800


	//----- nvinfo : EIATTR_PARAM_CBANK
	.align		4
        /*0be4*/ 	.byte	0x04, 0x0a
        /*0be6*/ 	.short	(.L_55 - .L_54)
	.align		4
.L_54:
        /*0be8*/ 	.word	index@(.nv.constant0._ZN7cutlass13device_kernelINS_4gemm6kernel13GemmUniversalIN4cute5tupleIJiiiiEEENS1_10collective13CollectiveMmaINS1_35MainloopSm100TmaUmmaWarpSpecializedILi3ELi2ELi4ENS5_IJNS4_1CILi1EEESB_SB_EEEEENS5_IJNSA_ILi128EEESE_NSA_ILi64EEEEEEfNS5_IJlSB_lEEEfSH_NS4_8TiledMMAINS4_8MMA_AtomIJNS4_17SM100_MMA_TF32_SSINS_10tfloat32_tESL_fLi128ELi128ELNS4_4UMMA5MajorE0ELSN_0ELNSM_7ScaleInE0ELSO_0EEEEEENS4_6LayoutISC_NS5_IJNSA_ILi0EEESS_SS_EEEEENS5_IJNS4_10UnderscoreESV_SV_EEEEENS4_13SM90_TMA_LOADENS4_14ComposedLayoutINS4_7SwizzleILi3ELi4ELi3EEENS4_18smem_ptr_flag_bitsILi32EEENSR_INS5_IJNSA_ILi8EEENSA_ILi32EEEEEENS5_IJS15_SB_EEEEEEEvNS4_8identityESY_S19_vS1A_EENS_8epilogue10collective18CollectiveEpilogueINS1C_23Sm100TmaWarpSpecializedILi4ELi2ELi16ELb1ELb0EEEJSG_NS5_IJNSR_ISE_SB_EENSR_INSA_ILi16EEESB_EEEEEfSH_fSH_NS1C_6fusion15FusionCallbacksIS1G_NS1L_17LinearCombinationIffffLNS_15FloatRoundStyleE2EEESG_S1K_JEEENS4_5SM1004TMEM4LOAD26SM100_TMEM_LOAD_32dp32b16xESY_NSZ_INS10_ILi2ELi4ELi3EEES13_NSR_INS5_IJS14_S1I_EEENS5_IJS1I_SB_EEEEEEENS4_39AutoVectorizingCopyWithAssumedAlignmentILi128EEENS4_14SM90_TMA_STOREES1Z_S21_S21_EEEvvEEEEvNT_6ParamsE)
        /*0bec*/ 	.short	0x0380
        /*0bee*/ 	.short	0x0800


	//----- nvinfo : EIATTR_SW_WAR
	.align		4
.L_55:
        /*0bf0*/ 	.byte	0x04, 0x36
        /*0bf2*/ 	.short	(.L_57 - .L_56)
.L_56:
        /*0bf4*/ 	.word	0x00000008
.L_57:


//--------------------- .nv.callgraph             --------------------------
	.section	.nv.callgraph,"",@"SHT_CUDA_CALLGRAPH"
	.align	4
	.sectionentsize	8
	.align		4
        /*0000*/ 	.word	0x00000000
	.align		4
        /*0004*/ 	.word	0xffffffff
	.align		4
        /*0008*/ 	.word	index@(_ZN7cutlass13device_kernelINS_4gemm6kernel13GemmUniversalIN4cute5tupleIJiiiiEEENS1_10collective13CollectiveMmaINS1_35MainloopSm100TmaUmmaWarpSpecializedILi3ELi2ELi4ENS5_IJNS4_1CILi1EEESB_SB_EEEEENS5_IJNSA_ILi128EEESE_NSA_ILi64EEEEEEfNS5_IJlSB_lEEEfSH_NS4_8TiledMMAINS4_8MMA_AtomIJNS4_17SM100_MMA_TF32_SSINS_10tfloat32_tESL_fLi128ELi128ELNS4_4UMMA5MajorE0ELSN_0ELNSM_7ScaleInE0ELSO_0EEEEEENS4_6LayoutISC_NS5_IJNSA_ILi0EEESS_SS_EEEEENS5_IJNS4_10UnderscoreESV_SV_EEEEENS4_13SM90_TMA_LOADENS4_14ComposedLayoutINS4_7SwizzleILi3ELi4ELi3EEENS4_18smem_ptr_flag_bitsILi32EEENSR_INS5_IJNSA_ILi8EEENSA_ILi32EEEEEENS5_IJS15_SB_EEEEEEEvNS4_8identityESY_S19_vS1A_EENS_8epilogue10collective18CollectiveEpilogueINS1C_23Sm100TmaWarpSpecializedILi4ELi2ELi16ELb1ELb0EEEJSG_NS5_IJNSR_ISE_SB_EENSR_INSA_ILi16EEESB_EEEEEfSH_fSH_NS1C_6fusion15FusionCallbacksIS1G_NS1L_17LinearCombinationIffffLNS_15FloatRoundStyleE2EEESG_S1K_JEEENS4_5SM1004TMEM4LOAD26SM100_TMEM_LOAD_32dp32b16xESY_NSZ_INS10_ILi2ELi4ELi3EEES13_NSR_INS5_IJS14_S1I_EEENS5_IJS1I_SB_EEEEEEENS4_39AutoVectorizingCopyWithAssumedAlignmentILi128EEENS4_14SM90_TMA_STOREES1Z_S21_S21_EEEvvEEEEvNT_6ParamsE)
	.align		4
        /*000c*/ 	.word	index@(__assertfail)
	.align		4
        /*0010*/ 	.word	0x00000000
	.align		4
        /*0014*/ 	.word	0xfffffffe
	.align		4
        /*0018*/ 	.word	0x00000000
	.align		4
        /*001c*/ 	.word	0xfffffffd
	.align		4
        /*0020*/ 	.word	0x00000000
	.align		4
        /*0024*/ 	.word	0xfffffffc


//--------------------- .nv.constant4             --------------------------
	.section	.nv.constant4,"a",@progbits
	.align	8
	.align		8
.nv.constant4:
        /*0000*/ 	.dword	__assertfail
	.align		8
        /*0008*/ 	.dword	__unnamed_1
	.align		8
        /*0010*/ 	.dword	__unnamed_2
	.align		8
        /*0018*/ 	.dword	_ZN40_INTERNAL_e85a116d_4_k_cu_56e1461f_260174cuda3std3__45__cpo5beginE
	.align		8
        /*0020*/ 	.dword	_ZN40_INTERNAL_e85a116d_4_k_cu_56e1461f_260174cuda3std3__45__cpo3endE
	.align		8
        /*0028*/ 	.dword	_ZN40_INTERNAL_e85a116d_4_k_cu_56e1461f_260174cuda3std3__45__cpo6cbeginE
	.align		8
        /*0030*/ 	.dword	_ZN40_INTERNAL_e85a116d_4_k_cu_56e1461f_260174cuda3std3__45__cpo4cendE
	.align		8
        /*0038*/ 	.dword	_ZN40_INTERNAL_e85a116d_4_k_cu_56e1461f_260174cuda3std3__442_GLOBAL__N__e85a116d_4_k_cu_56e1461f_260176ignoreE
	.align		8
        /*0040*/ 	.dword	_ZN40_INTERNAL_e85a116d_4_k_cu_56e1461f_260174cuda3std3__419piecewise_constructE
	.align		8
        /*0048*/ 	.dword	_ZN40_INTERNAL_e85a116d_4_k_cu_56e1461f_260174cuda3std3__48in_placeE
	.align		8
        /*0050*/ 	.dword	_ZN40_INTERNAL_e85a116d_4_k_cu_56e1461f_260174cuda3std6ranges3__45__cpo4swapE
	.align		8
        /*0058*/ 	.dword	_ZN40_INTERNAL_e85a116d_4_k_cu_56e1461f_260174cuda3std6ranges3__45__cpo9iter_moveE
	.align		8
        /*0060*/ 	.dword	_ZN40_INTERNAL_e85a116d_4_k_cu_56e1461f_260174cute7productE
	.align		8
        /*0068*/ 	.dword	_ZN40_INTERNAL_e85a116d_4_k_cu_56e1461f_260174cute1_E
	.align		8
        /*0070*/ 	.dword	$str$25
	.align		8
        /*0078*/ 	.dword	$str$26
	.align		8
        /*0080*/ 	.dword	$str$27
	.align		8
        /*0088*/ 	.dword	$str$28


//--------------------- .text._ZN7cutlass13device_kernelINS_4gemm6kernel13GemmUniversalIN4cute5tupleIJiiiiEEENS1_10collective13CollectiveMmaINS1_35MainloopSm100TmaUmmaWarpSpecializedILi3ELi2ELi4ENS5_IJNS4_1CILi1EEESB_SB_EEEEENS5_IJNSA_ILi128EEESE_NSA_ILi64EEEEEEfNS5_IJlSB_lEEEfSH_NS4_8TiledMMAINS4_8MMA_AtomIJNS4_17SM100_MMA_TF32_SSINS_10tfloat32_tESL_fLi128ELi128ELNS4_4UMMA5MajorE0ELSN_0ELNSM_7ScaleInE0ELSO_0EEEEEENS4_6LayoutISC_NS5_IJNSA_ILi0EEESS_SS_EEEEENS5_IJNS4_10UnderscoreESV_SV_EEEEENS4_13SM90_TMA_LOADENS4_14ComposedLayoutINS4_7SwizzleILi3ELi4ELi3EEENS4_18smem_ptr_flag_bitsILi32EEENSR_INS5_IJNSA_ILi8EEENSA_ILi32EEEEEENS5_IJS15_SB_EEEEEEEvNS4_8identityESY_S19_vS1A_EENS_8epilogue10collective18CollectiveEpilogueINS1C_23Sm100TmaWarpSpecializedILi4ELi2ELi16ELb1ELb0EEEJSG_NS5_IJNSR_ISE_SB_EENSR_INSA_ILi16EEESB_EEEEEfSH_fSH_NS1C_6fusion15FusionCallbacksIS1G_NS1L_17LinearCombinationIffffLNS_15FloatRoundStyleE2EEESG_S1K_JEEENS4_5SM1004TMEM4LOAD26SM100_TMEM_LOAD_32dp32b16xESY_NSZ_INS10_ILi2ELi4ELi3EEES13_NSR_INS5_IJS14_S1I_EEENS5_IJS1I_SB_EEEEEEENS4_39AutoVectorizingCopyWithAssumedAlignmentILi128EEENS4_14SM90_TMA_STOREES1Z_S21_S21_EEEvvEEEEvNT_6ParamsE --------------------------
	.section	.text._ZN7cutlass13device_kernelINS_4gemm6kernel13GemmUniversalIN4cute5tupleIJiiiiEEENS1_10collective13CollectiveMmaINS1_35MainloopSm100TmaUmmaWarpSpecializedILi3ELi2ELi4ENS5_IJNS4_1CILi1EEESB_SB_EEEEENS5_IJNSA_ILi128EEESE_NSA_ILi64EEEEEEfNS5_IJlSB_lEEEfSH_NS4_8TiledMMAINS4_8MMA_AtomIJNS4_17SM100_MMA_TF32_SSINS_10tfloat32_tESL_fLi128ELi128ELNS4_4UMMA5MajorE0ELSN_0ELNSM_7ScaleInE0ELSO_0EEEEEENS4_6LayoutISC_NS5_IJNSA_ILi0EEESS_SS_EEEEENS5_IJNS4_10UnderscoreESV_SV_EEEEENS4_13SM90_TMA_LOADENS4_14ComposedLayoutINS4_7SwizzleILi3ELi4ELi3EEENS4_18smem_ptr_flag_bitsILi32EEENSR_INS5_IJNSA_ILi8EEENSA_ILi32EEEEEENS5_IJS15_SB_EEEEEEEvNS4_8identityESY_S19_vS1A_EENS_8epilogue10collective18CollectiveEpilogueINS1C_23Sm100TmaWarpSpecializedILi4ELi2ELi16ELb1ELb0EEEJSG_NS5_IJNSR_ISE_SB_EENSR_INSA_ILi16EEESB_EEEEEfSH_fSH_NS1C_6fusion15FusionCallbacksIS1G_NS1L_17LinearCombinationIffffLNS_15FloatRoundStyleE2EEESG_S1K_JEEENS4_5SM1004TMEM4LOAD26SM100_TMEM_LOAD_32dp32b16xESY_NSZ_INS10_ILi2ELi4ELi3EEES13_NSR_INS5_IJS14_S1I_EEENS5_IJS1I_SB_EEEEEEENS4_39AutoVectorizingCopyWithAssumedAlignmentILi128EEENS4_14SM90_TMA_STOREES1Z_S21_S21_EEEvvEEEEvNT_6ParamsE,"ax",@progbits
	.align	128
.text._ZN7cutlass13device_kernelINS_4gemm6kernel13GemmUniversalIN4cute5tupleIJiiiiEEENS1_10collective13CollectiveMmaINS1_35MainloopSm100TmaUmmaWarpSpecializedILi3ELi2ELi4ENS5_IJNS4_1CILi1EEESB_SB_EEEEENS5_IJNSA_ILi128EEESE_NSA_ILi64EEEEEEfNS5_IJlSB_lEEEfSH_NS4_8TiledMMAINS4_8MMA_AtomIJNS4_17SM100_MMA_TF32_SSINS_10tfloat32_tESL_fLi128ELi128ELNS4_4UMMA5MajorE0ELSN_0ELNSM_7ScaleInE0ELSO_0EEEEEENS4_6LayoutISC_NS5_IJNSA_ILi0EEESS_SS_EEEEENS5_IJNS4_10UnderscoreESV_SV_EEEEENS4_13SM90_TMA_LOADENS4_14ComposedLayoutINS4_7SwizzleILi3ELi4ELi3EEENS4_18smem_ptr_flag_bitsILi32EEENSR_INS5_IJNSA_ILi8EEENSA_ILi32EEEEEENS5_IJS15_SB_EEEEEEEvNS4_8identityESY_S19_vS1A_EENS_8epilogue10collective18CollectiveEpilogueINS1C_23Sm100TmaWarpSpecializedILi4ELi2ELi16ELb1ELb0EEEJSG_NS5_IJNSR_ISE_SB_EENSR_INSA_ILi16EEESB_EEEEEfSH_fSH_NS1C_6fusion15FusionCallbacksIS1G_NS1L_17LinearCombinationIffffLNS_15FloatRoundStyleE2EEESG_S1K_JEEENS4_5SM1004TMEM4LOAD26SM100_TMEM_LOAD_32dp32b16xESY_NSZ_INS10_ILi2ELi4ELi3EEES13_NSR_INS5_IJS14_S1I_EEENS5_IJS1I_SB_EEEEEEENS4_39AutoVectorizingCopyWithAssumedAlignmentILi128EEENS4_14SM90_TMA_STOREES1Z_S21_S21_EEEvvEEEEvNT_6ParamsE:
        .type           _ZN7cutlass13device_kernelINS_4gemm6kernel13GemmUniversalIN4cute5tupleIJiiiiEEENS1_10collective13CollectiveMmaINS1_35MainloopSm100TmaUmmaWarpSpecializedILi3ELi2ELi4ENS5_IJNS4_1CILi1EEESB_SB_EEEEENS5_IJNSA_ILi128EEESE_NSA_ILi64EEEEEEfNS5_IJlSB_lEEEfSH_NS4_8TiledMMAINS4_8MMA_AtomIJNS4_17SM100_MMA_TF32_SSINS_10tfloat32_tESL_fLi128ELi128ELNS4_4UMMA5MajorE0ELSN_0ELNSM_7ScaleInE0ELSO_0EEEEEENS4_6LayoutISC_NS5_IJNSA_ILi0EEESS_SS_EEEEENS5_IJNS4_10UnderscoreESV_SV_EEEEENS4_13SM90_TMA_LOADENS4_14ComposedLayoutINS4_7SwizzleILi3ELi4ELi3EEENS4_18smem_ptr_flag_bitsILi32EEENSR_INS5_IJNSA_ILi8EEENSA_ILi32EEEEEENS5_IJS15_SB_EEEEEEEvNS4_8identityESY_S19_vS1A_EENS_8epilogue10collective18CollectiveEpilogueINS1C_23Sm100TmaWarpSpecializedILi4ELi2ELi16ELb1ELb0EEEJSG_NS5_IJNSR_ISE_SB_EENSR_INSA_ILi16EEESB_EEEEEfSH_fSH_NS1C_6fusion15FusionCallbacksIS1G_NS1L_17LinearCombinationIffffLNS_15FloatRoundStyleE2EEESG_S1K_JEEENS4_5SM1004TMEM4LOAD26SM100_TMEM_LOAD_32dp32b16xESY_NSZ_INS10_ILi2ELi4ELi3EEES13_NSR_INS5_IJS14_S1I_EEENS5_IJS1I_SB_EEEEEEENS4_39AutoVectorizingCopyWithAssumedAlignmentILi128EEENS4_14SM90_TMA_STOREES1Z_S21_S21_EEEvvEEEEvNT_6ParamsE,@function
        .size           _ZN7cutlass13device_kernelINS_4gemm6kernel13GemmUniversalIN4cute5tupleIJiiiiEEENS1_10collective13CollectiveMmaINS1_35MainloopSm100TmaUmmaWarpSpecializedILi3ELi2ELi4ENS5_IJNS4_1CILi1EEESB_SB_EEEEENS5_IJNSA_ILi128EEESE_NSA_ILi64EEEEEEfNS5_IJlSB_lEEEfSH_NS4_8TiledMMAINS4_8MMA_AtomIJNS4_17SM100_MMA_TF32_SSINS_10tfloat32_tESL_fLi128ELi128ELNS4_4UMMA5MajorE0ELSN_0ELNSM_7ScaleInE0ELSO_0EEEEEENS4_6LayoutISC_NS5_IJNSA_ILi0EEESS_SS_EEEEENS5_IJNS4_10UnderscoreESV_SV_EEEEENS4_13SM90_TMA_LOADENS4_14ComposedLayoutINS4_7SwizzleILi3ELi4ELi3EEENS4_18smem_ptr_flag_bitsILi32EEENSR_INS5_IJNSA_ILi8EEENSA_ILi32EEEEEENS5_IJS15_SB_EEEEEEEvNS4_8identityESY_S19_vS1A_EENS_8epilogue10collective18CollectiveEpilogueINS1C_23Sm100TmaWarpSpecializedILi4ELi2ELi16ELb1ELb0EEEJSG_NS5_IJNSR_ISE_SB_EENSR_INSA_ILi16EEESB_EEEEEfSH_fSH_NS1C_6fusion15FusionCallbacksIS1G_NS1L_17LinearCombinationIffffLNS_15FloatRoundStyleE2EEESG_S1K_JEEENS4_5SM1004TMEM4LOAD26SM100_TMEM_LOAD_32dp32b16xESY_NSZ_INS10_ILi2ELi4ELi3EEES13_NSR_INS5_IJS14_S1I_EEENS5_IJS1I_SB_EEEEEEENS4_39AutoVectorizingCopyWithAssumedAlignmentILi128EEENS4_14SM90_TMA_STOREES1Z_S21_S21_EEEvvEEEEvNT_6ParamsE,(.L_x_217 - _ZN7cutlass13device_kernelINS_4gemm6kernel13GemmUniversalIN4cute5tupleIJiiiiEEENS1_10collective13CollectiveMmaINS1_35MainloopSm100TmaUmmaWarpSpecializedILi3ELi2ELi4ENS5_IJNS4_1CILi1EEESB_SB_EEEEENS5_IJNSA_ILi128EEESE_NSA_ILi64EEEEEEfNS5_IJlSB_lEEEfSH_NS4_8TiledMMAINS4_8MMA_AtomIJNS4_17SM100_MMA_TF32_SSINS_10tfloat32_tESL_fLi128ELi128ELNS4_4UMMA5MajorE0ELSN_0ELNSM_7ScaleInE0ELSO_0EEEEEENS4_6LayoutISC_NS5_IJNSA_ILi0EEESS_SS_EEEEENS5_IJNS4_10UnderscoreESV_SV_EEEEENS4_13SM90_TMA_LOADENS4_14ComposedLayoutINS4_7SwizzleILi3ELi4ELi3EEENS4_18smem_ptr_flag_bitsILi32EEENSR_INS5_IJNSA_ILi8EEENSA_ILi32EEEEEENS5_IJS15_SB_EEEEEEEvNS4_8identityESY_S19_vS1A_EENS_8epilogue10collective18CollectiveEpilogueINS1C_23Sm100TmaWarpSpecializedILi4ELi2ELi16ELb1ELb0EEEJSG_NS5_IJNSR_ISE_SB_EENSR_INSA_ILi16EEESB_EEEEEfSH_fSH_NS1C_6fusion15FusionCallbacksIS1G_NS1L_17LinearCombinationIffffLNS_15FloatRoundStyleE2EEESG_S1K_JEEENS4_5SM1004TMEM4LOAD26SM100_TMEM_LOAD_32dp32b16xESY_NSZ_INS10_ILi2ELi4ELi3EEES13_NSR_INS5_IJS14_S1I_EEENS5_IJS1I_SB_EEEEEEENS4_39AutoVectorizingCopyWithAssumedAlignmentILi128EEENS4_14SM90_TMA_STOREES1Z_S21_S21_EEEvvEEEEvNT_6ParamsE)
        .other          _ZN7cutlass13device_kernelINS_4gemm6kernel13GemmUniversalIN4cute5tupleIJiiiiEEENS1_10collective13CollectiveMmaINS1_35MainloopSm100TmaUmmaWarpSpecializedILi3ELi2ELi4ENS5_IJNS4_1CILi1EEESB_SB_EEEEENS5_IJNSA_ILi128EEESE_NSA_ILi64EEEEEEfNS5_IJlSB_lEEEfSH_NS4_8TiledMMAINS4_8MMA_AtomIJNS4_17SM100_MMA_TF32_SSINS_10tfloat32_tESL_fLi128ELi128ELNS4_4UMMA5MajorE0ELSN_0ELNSM_7ScaleInE0ELSO_0EEEEEENS4_6LayoutISC_NS5_IJNSA_ILi0EEESS_SS_EEEEENS5_IJNS4_10UnderscoreESV_SV_EEEEENS4_13SM90_TMA_LOADENS4_14ComposedLayoutINS4_7SwizzleILi3ELi4ELi3EEENS4_18smem_ptr_flag_bitsILi32EEENSR_INS5_IJNSA_ILi8EEENSA_ILi32EEEEEENS5_IJS15_SB_EEEEEEEvNS4_8identityESY_S19_vS1A_EENS_8epilogue10collective18CollectiveEpilogueINS1C_23Sm100TmaWarpSpecializedILi4ELi2ELi16ELb1ELb0EEEJSG_NS5_IJNSR_ISE_SB_EENSR_INSA_ILi16EEESB_EEEEEfSH_fSH_NS1C_6fusion15FusionCallbacksIS1G_NS1L_17LinearCombinationIffffLNS_15FloatRoundStyleE2EEESG_S1K_JEEENS4_5SM1004TMEM4LOAD26SM100_TMEM_LOAD_32dp32b16xESY_NSZ_INS10_ILi2ELi4ELi3EEES13_NSR_INS5_IJS14_S1I_EEENS5_IJS1I_SB_EEEEEEENS4_39AutoVectorizingCopyWithAssumedAlignmentILi128EEENS4_14SM90_TMA_STOREES1Z_S21_S21_EEEvvEEEEvNT_6ParamsE,@"STO_CUDA_ENTRY STV_DEFAULT"
_ZN7cutlass13device_kernelINS_4gemm6kernel13GemmUniversalIN4cute5tupleIJiiiiEEENS1_10collective13CollectiveMmaINS1_35MainloopSm100TmaUmmaWarpSpecializedILi3ELi2ELi4ENS5_IJNS4_1CILi1EEESB_SB_EEEEENS5_IJNSA_ILi128EEESE_NSA_ILi64EEEEEEfNS5_IJlSB_lEEEfSH_NS4_8TiledMMAINS4_8MMA_AtomIJNS4_17SM100_MMA_TF32_SSINS_10tfloat32_tESL_fLi128ELi128ELNS4_4UMMA5MajorE0ELSN_0ELNSM_7ScaleInE0ELSO_0EEEEEENS4_6LayoutISC_NS5_IJNSA_ILi0EEESS_SS_EEEEENS5_IJNS4_10UnderscoreESV_SV_EEEEENS4_13SM90_TMA_LOADENS4_14ComposedLayoutINS4_7SwizzleILi3ELi4ELi3EEENS4_18smem_ptr_flag_bitsILi32EEENSR_INS5_IJNSA_ILi8EEENSA_ILi32EEEEEENS5_IJS15_SB_EEEEEEEvNS4_8identityESY_S19_vS1A_EENS_8epilogue10collective18CollectiveEpilogueINS1C_23Sm100TmaWarpSpecializedILi4ELi2ELi16ELb1ELb0EEEJSG_NS5_IJNSR_ISE_SB_EENSR_INSA_ILi16EEESB_EEEEEfSH_fSH_NS1C_6fusion15FusionCallbacksIS1G_NS1L_17LinearCombinationIffffLNS_15FloatRoundStyleE2EEESG_S1K_JEEENS4_5SM1004TMEM4LOAD26SM100_TMEM_LOAD_32dp32b16xESY_NSZ_INS10_ILi2ELi4ELi3EEES13_NSR_INS5_IJS14_S1I_EEENS5_IJS1I_SB_EEEEEEENS4_39AutoVectorizingCopyWithAssumedAlignmentILi128EEENS4_14SM90_TMA_STOREES1Z_S21_S21_EEEvvEEEEvNT_6ParamsE:
[----:B------:R-:W1:Y:S01]  /*0000*/  LDC R1, c[0x0][0x37c] ;  /* 0x0000df00ff017b82 */ /* 0x000e620000000800 */
[----:B------:R-:W2:Y:S01]  /*0010*/  S2R R76, SR_TID.X ;  /* 0x00000000004c7919 */ /* 0x000ea20000002100 */
[----:B------:R-:W3:Y:S01]  /*0020*/  LDCU.64 UR4, c[0x0][0x890] ;  /* 0x00011200ff0477ac */ /* 0x000ee20008000a00 */
[----:B------:R-:W-:Y:S02]  /*0030*/  PRMT R64, RZ, 0x7610, R64 ;  /* 0x00007610ff407816 */ /* 0x000fe40000000040 */
[----:B------:R-:W-:Y:S01]  /*0040*/  ELECT P5, URZ, PT ;  /* 0x0000000000ff782f */ /* 0x000fe200038a0000 */
[----:B------:R-:W4:Y:S01]  /*0050*/  LDCU.64 UR46, c[0x0][0x358] ;  /* 0x00006b00ff2e77ac */ /* 0x000f220008000a00 */
[----:B---3--:R-:W-:-:S04]  /*0060*/  UISETP.NE.U32.AND UP0, UPT, UR4, URZ, UPT ;  /* 0x000000ff0400728c */ /* 0x008fc8000bf05070 */
[----:B------:R-:W-:Y:S01]  /*0070*/  UISETP.NE.AND.EX UP0, UPT, UR5, URZ, UPT, UP0 ;  /* 0x000000ff0500728c */ /* 0x000fe2000bf05300 */
[----:B--2---:R-:W-:-:S05]  /*0080*/  SHF.R.U32.HI R68, RZ, 0x5, R76 ;  /* 0x00000005ff447819 */ /* 0x004fca000001164c */
[----:B------:R-:W2:Y:S02]  /*0090*/  SHFL.IDX PT, R0, R68, RZ, 0x1f ;  /* 0x00001fff44007589 */ /* 0x000ea400000e0000 */
[----:B--2---:R-:W-:Y:S01]  /*00a0*/  R2UR UR8, R0 ;  /* 0x00000000000872ca */ /* 0x004fe200000e0000 */
[----:B-1--4-:R-:W-:-:S14]  /*00b0*/  BRA.U UP0, `(.L_x_0) ;  /* 0x00000001002c7547 */ /* 0x012fdc000b800000 */
[----:B------:R-:W1:Y:S02]  /*00c0*/  LDCU.64 UR6, c[0x0][0x888] ;  /* 0x00011100ff0677ac */ /* 0x000e640008000a00 */
[----:B-1----:R-:W-:-:S04]  /*00d0*/  UISETP.NE.U32.AND UP0, UPT, UR6, URZ, UPT ;  /* 0x000000ff0600728c */ /* 0x002fc8000bf05070 */
[----:B------:R-:W-:-:S09]  /*00e0*/  UISETP.NE.AND.EX UP0, UPT, UR7, URZ, UPT, UP0 ;  /* 0x000000ff0700728c */ /* 0x000fd2000bf05300 */
[----:B------:R-:W-:Y:S05]  /*00f0*/  BRA.U !UP0, `(.L_x_1) ;  /* 0x0000000108107547 */ /* 0x000fea000b800000 */
[----:B------:R-:W1:Y:S02]  /*0100*/  LDC.64 R2, c[0x0][0x888] ;  /* 0x00022200ff027b82 */ /* 0x000e640000000a00 */
[----:B-1----:R1:W5:Y:S01]  /*0110*/  LDG.E R35, desc[UR46][R2.64] ;  /* 0x0000002e02237981 */ /* 0x002362000c1e1900 */
[----:B------:R-:W-:Y:S01]  /*0120*/  HFMA2 R64, -RZ, RZ, 0, 5.9604644775390625e-08 ;  /* 0x00000001ff407431 */ /* 0x000fe200000001ff */
[----:B------:R-:W-:Y:S05]  /*0130*/  BRA `(.L_x_0) ;  /* 0x00000000000c7947 */ /* 0x000fea0003800000 */
.L_x_1:
[----:B------:R-:W1:Y:S01]  /*0140*/  LDCU UR6, c[0x0][0x880] ;  /* 0x00011000ff0677ac */ /* 0x000e620008000800 */
[----:B------:R-:W-:Y:S01]  /*0150*/  HFMA2 R64, -RZ, RZ, 0, 5.9604644775390625e-08 ;  /* 0x00000001ff407431 */ /* 0x000fe200000001ff */
[----:B-1----:R-:W-:-:S07]  /*0160*/  MOV R35, UR6 ;  /* 0x0000000600237c02 */ /* 0x002fce0008000f00 */
.L_x_0:
[----:B------:R-:W2:Y:S02]  /*0170*/  LDCU.64 UR6, c[0x0][0x8b0] ;  /* 0x00011600ff0677ac */ /* 0x000ea40008000a00 */
[----:B--2---:R-:W-:-:S04]  /*0180*/  UISETP.NE.U32.AND UP0, UPT, UR6, URZ, UPT ;  /* 0x000000ff0600728c */ /* 0x004fc8000bf05070 */
[----:B------:R-:W-:-:S09]  /*0190*/  UISETP.NE.AND.EX UP0, UPT, UR7, URZ, UPT, UP0 ;  /* 0x000000ff0700728c */ /* 0x000fd2000bf05300 */
[----:B------:R-:W-:Y:S05]  /*01a0*/  BRA.U UP0, `(.L_x_2) ;  /* 0x0000000100247547 */ /* 0x000fea000b800000 */
[----:B------:R-:W2:Y:S02]  /*01b0*/  LDCU.64 UR6, c[0x0][0x8a8] ;  /* 0x00011500ff0677ac */ /* 0x000ea40008000a00 */
[----:B--2---:R-:W-:-:S04]  /*01c0*/  UISETP.NE.U32.AND UP0, UPT, UR6, URZ, UPT ;  /* 0x000000ff0600728c */ /* 0x004fc8000bf05070 */
[----:B------:R-:W-:-:S09]  /*01d0*/  UISETP.NE.AND.EX UP0, UPT, UR7, URZ, UPT, UP0 ;  /* 0x000000ff0700728c */ /* 0x000fd2000bf05300 */
[----:B------:R-:W-:Y:S05]  /*01e0*/  BRA.U !UP0, `(.L_x_3) ;  /* 0x00000001080c7547 */ /* 0x000fea000b800000 */
[----:B-1----:R-:W1:Y:S02]  /*01f0*/  LDC.64 R2, c[0x0][0x8a8] ;  /* 0x00022a00ff027b82 */ /* 0x002e640000000a00 */
[----:B-1----:R2:W5:Y:S01]  /*0200*/  LDG.E R33, desc[UR46][R2.64] ;  /* 0x0000002e02217981 */ /* 0x002562000c1e1900 */
[----:B------:R-:W-:Y:S05]  /*0210*/  BRA `(.L_x_2) ;  /* 0x0000000000087947 */ /* 0x000fea0003800000 */
.L_x_3:
[----:B------:R-:W2:Y:S02]  /*0220*/  LDCU UR6, c[0x0][0x8a0] ;  /* 0x00011400ff0677ac */ /* 0x000ea40008000800 */
[----:B--2---:R-:W-:Y:S02]  /*0230*/  MOV R33, UR6 ;  /* 0x0000000600217c02 */ /* 0x004fe40008000f00 */
.L_x_2:
[----:B------:R-:W-:Y:S01]  /*0240*/  IMAD.U32 R0, RZ, RZ, UR8 ;  /* 0x00000008ff007e24 */ /* 0x000fe2000f8e00ff */
[----:B------:R-:W-:Y:S04]  /*0250*/  BSSY.RECONVERGENT B0, `(.L_x_4) ;  /* 0x000000c000007945 */ /* 0x000fe80003800200 */
[C---:B------:R-:W-:Y:S02]  /*0260*/  ISETP.NE.OR P1, PT, R0.reuse, 0x1, !P5 ;  /* 0x000000010000780c */ /* 0x040fe40006f25670 */
[----:B------:R-:W-:-:S11]  /*0270*/  ISETP.NE.OR P0, PT, R0, 0x3, !P5 ;  /* 0x000000030000780c */ /* 0x000fd60006f05670 */
[----:B------:R-:W-:Y:S05]  /*0280*/  @P1 BRA `(.L_x_5) ;  /* 0x0000000000201947 */ /* 0x000fea0003800000 */
[----:B------:R-:W3:Y:S02]  /*0290*/  LDCU.64 UR6, c[0x0][0x348] ;  /* 0x00006900ff0677ac */ /* 0x000ee40008000a00 */
[----:B---3--:R-:W-:Y:S02]  /*02a0*/  UIADD3 UR10, UP1, UPT, UR6, 0x80, URZ ;  /* 0x00000080060a7890 */ /* 0x008fe4000ff3e0ff */
[----:B------:R-:W-:Y:S02]  /*02b0*/  UIADD3 UR6, UP0, UPT, UR6, 0x180, URZ ;  /* 0x0000018006067890 */ /* 0x000fe4000ff1e0ff */
[----:B------:R-:W-:Y:S02]  /*02c0*/  UIADD3.X UR11, UPT, UPT, URZ, UR7, URZ, UP1, !UPT ;  /* 0x00000007ff0b7290 */ /* 0x000fe40008ffe4ff */
[----:B------:R-:W-:-:S07]  /*02d0*/  UIADD3.X UR7, UPT, UPT, URZ, UR7, URZ, UP0, !UPT ;  /* 0x00000007ff077290 */ /* 0x000fce00087fe4ff */
[----:B------:R3:W-:Y:S02]  /*02e0*/  UTMACCTL.PF [UR10] ;  /* 0x000000000a0079b9 */ /* 0x0007e40008040000 */
[----:B------:R3:W-:Y:S02]  /*02f0*/  UTMACCTL.PF [UR6] ;  /* 0x00000000060079b9 */ /* 0x0007e40008040000 */
[----:B---3--:R-:W-:Y:S01]  /*0300*/  NOP ;  /* 0x0000000000007918 */ /* 0x008fe20000000000 */
.L_x_5:
[----:B------:R-:W-:Y:S05]  /*0310*/  BSYNC.RECONVERGENT B0 ;  /* 0x0000000000007941 */ /* 0x000fea0003800200 */
.L_x_4:
[----:B------:R-:W-:Y:S04]  /*0320*/  BSSY.RECONVERGENT B0, `(.L_x_6) ;  /* 0x000000a000007945 */ /* 0x000fe80003800200 */
        /* <DEDUP_REMOVED lines=9> */
.L_x_7:
[----:B------:R-:W-:Y:S05]  /*03c0*/  BSYNC.RECONVERGENT B0 ;  /* 0x0000000000007941 */ /* 0x000fea0003800200 */
.L_x_6:
[----:B------:R-:W3:Y:S01]  /*03d0*/  LDCU.64 UR6, c[0x0][0x888] ;  /* 0x00011100ff0677ac */ /* 0x000ee20008000a00 */
[----:B------:R-:W-:Y:S02]  /*03e0*/  UISETP.EQ.U32.AND UP1, UPT, UR4, URZ, UPT ;  /* 0x000000ff0400728c */ /* 0x000fe4000bf22070 */
[----:B------:R-:W-:Y:S02]  /*03f0*/  UPLOP3.LUT UP2, UPT, UPT, UPT, UPT, 0x80, 0x8 ;  /* 0x000000000008789c */ /* 0x000fe40003f4f070 */
[----:B---3--:R-:W-:-:S04]  /*0400*/  UISETP.NE.U32.AND UP0, UPT, UR6, URZ, UPT ;  /* 0x000000ff0600728c */ /* 0x008fc8000bf05070 */
[----:B------:R-:W-:-:S04]  /*0410*/  UISETP.NE.AND.EX UP0, UPT, UR7, URZ, UPT, UP0 ;  /* 0x000000ff0700728c */ /* 0x000fc8000bf05300 */
[----:B------:R-:W-:-:S04]  /*0420*/  UISETP.EQ.OR.EX UP3, UPT, UR5, URZ, !UP0, UP1 ;  /* 0x000000ff0500728c */ /* 0x000fc8000c762710 */
[----:B------:R-:W-:-:S05]  /*0430*/  UP2UR UR50, UPR, URZ, 0x8 ;  /* 0x00000008ff327883 */ /* 0x000fca0008000000 */
[----:B------:R-:W-:Y:S07]  /*0440*/  BRA.U !UP3, `(.L_x_8) ;  /* 0x000000010b207547 */ /* 0x000fee000b800000 */
[----:B------:R-:W-:Y:S01]  /*0450*/  UISETP.NE.U32.AND UP2, UPT, UR4, URZ, UPT ;  /* 0x000000ff0400728c */ /* 0x000fe2000bf45070 */
[----:B-----5:R-:W-:Y:S01]  /*0460*/  FSETP.NEU.AND P0, PT, R35, RZ, PT ;  /* 0x000000ff2300720b */ /* 0x020fe20003f0d000 */
[----:B------:R-:W-:Y:S02]  /*0470*/  USEL UR4, URZ, 0xffffffff, UP0 ;  /* 0xffffffffff047887 */ /* 0x000fe40008000000 */
[----:B------:R-:W-:-:S10]  /*0480*/  UISETP.NE.AND.EX UP2, UPT, UR5, URZ, UPT, UP2 ;  /* 0x000000ff0500728c */ /* 0x000fd4000bf45320 */
[----:B------:R-:W-:Y:S01]  /*0490*/  VOTEU.ANY UP1, P0 ;  /* 0x0000000000ff7886 */ /* 0x000fe20000020100 */
[----:B------:R-:W-:-:S04]  /*04a0*/  @!UP2 USEL UR4, URZ, 0xffffffff, UP1 ;  /* 0xffffffffff04a887 */ /* 0x000fc80008800000 */
[----:B------:R-:W-:-:S04]  /*04b0*/  ULOP3.LUT UR4, UR4, 0x1, URZ, 0xc0, !UPT ;  /* 0x0000000104047892 */ /* 0x000fc8000f8ec0ff */
[----:B------:R-:W-:-:S11]  /*04c0*/  UISETP.NE.U32.AND UP2, UPT, UR4, 0x1, UPT ;  /* 0x000000010400788c */ /* 0x000fd6000bf45070 */
.L_x_8:
[----:B-12---:R-:W1:Y:S01]  /*04d0*/  SHFL.IDX PT, R2, R68, RZ, 0x1f ;  /* 0x00001fff44027589 */ /* 0x006e6200000e0000 */
[----:B------:R-:W-:-:S04]  /*04e0*/  UISETP.NE.AND UP1, UPT, UR8, 0x2, UPT ;  /* 0x000000020800788c */ /* 0x000fc8000bf25270 */
[----:B------:R-:W-:Y:S01]  /*04f0*/  USEL UR6, URZ, 0x1, UP1 ;  /* 0x00000001ff067887 */ /* 0x000fe20008800000 */
[----:B-1----:R-:W-:-:S13]  /*0500*/  ISETP.NE.AND P0, PT, R2, RZ, PT ;  /* 0x000000ff0200720c */ /* 0x002fda0003f05270 */
[----:B------:R-:W-:Y:S05]  /*0510*/  @P0 BRA `(.L_x_9) ;  /* 0x0000000000400947 */ /* 0x000fea0003800000 */
[----:B------:R-:W1:Y:S01]  /*0520*/  S2UR UR5, SR_CgaCtaId ;  /* 0x00000000000579c3 */ /* 0x000e620000008800 */
[----:B------:R-:W-:Y:S01]  /*0530*/  UMOV UR7, 0x400 ;  /* 0x0000040000077882 */ /* 0x000fe20000000000 */
[----:B------:R-:W-:Y:S01]  /*0540*/  UMOV UR4, 0x1 ;  /* 0x0000000100047882 */ /* 0x000fe20000000000 */
[----:B------:R-:W-:Y:S01]  /*0550*/  ELECT P0, URZ, PT ;  /* 0x0000000000ff782f */ /* 0x000fe20003800000 */
[----:B------:R-:W-:-:S04]  /*0560*/  UIADD3 UR10, UPT, UPT, -UR4, 0x100000, URZ ;  /* 0x00100000040a7890 */ /* 0x000fc8000fffe1ff */
[----:B------:R-:W-:Y:S02]  /*0570*/  USHF.L.U32 UR11, UR10, 0xb, URZ ;  /* 0x0000000b0a0b7899 */ /* 0x000fe400080006ff */
[----:B------:R-:W-:Y:S02]  /*0580*/  USHF.L.U32 UR10, UR10, 0x1, URZ ;  /* 0x000000010a0a7899 */ /* 0x000fe400080006ff */
[----:B-1----:R-:W-:Y:S01]  /*0590*/  ULEA UR5, UR5, UR7, 0x18 ;  /* 0x0000000705057291 */ /* 0x002fe2000f8ec0ff */
[----:B------:R-:W1:Y:S11]  /*05a0*/  FENCE.VIEW.ASYNC.S ;  /* 0x00000000000073c6 */ /* 0x000e760000000000 */
[----:B-1----:R1:W2:Y:S01]  /*05b0*/  SYNCS.EXCH.64 URZ, [UR5], UR10 ;  /* 0x0000000a05ff75b2 */ /* 0x0022a20008000100 */
[----:B------:R1:W3:Y:S01]  /*05c0*/  SYNCS.EXCH.64 URZ, [UR5+0x18], UR10 ;  /* 0x0000180a05ff75b2 */ /* 0x0002e20008000100 */
[----:B------:R1:W4:Y:S01]  /*05d0*/  SYNCS.EXCH.64 URZ, [UR5+0x8], UR10 ;  /* 0x0000080a05ff75b2 */ /* 0x0003220008000100 */
[----:B------:R1:W1:Y:S01]  /*05e0*/  SYNCS.EXCH.64 URZ, [UR5+0x20], UR10 ;  /* 0x0000200a05ff75b2 */ /* 0x0002620008000100 */
[----:B------:R1:W1:Y:S01]  /*05f0*/  SYNCS.EXCH.64 URZ, [UR5+0x10], UR10 ;  /* 0x0000100a05ff75b2 */ /* 0x0002620008000100 */
[----:B------:R1:W1:Y:S01]  /*0600*/  SYNCS.EXCH.64 URZ, [UR5+0x28], UR10 ;  /* 0x0000280a05ff75b2 */ /* 0x0002620008000100 */
[----:B------:R-:W-:Y:S01]  /*0610*/  NOP ;  /* 0x0000000000007918 */ /* 0x000fe20000000000 */
.L_x_9:
[----:B------:R-:W2:Y:S01]  /*0620*/  SHFL.IDX PT, R2, R68, RZ, 0x1f ;  /* 0x00001fff44027589 */ /* 0x000ea200000e0000 */
[----:B------:R-:W-:Y:S01]  /*0630*/  NOP ;  /* 0x0000000000007918 */ /* 0x000fe20000000000 */
[----:B--2---:R-:W-:-:S13]  /*0640*/  ISETP.NE.AND P0, PT, R2, 0x1, PT ;  /* 0x000000010200780c */ /* 0x004fda0003f05270 */
[----:B------:R-:W-:Y:S05]  /*0650*/  @P0 BRA `(.L_x_10) ;  /* 0x0000000000580947 */ /* 0x000fea0003800000 */
[----:B------:R-:W2:Y:S01]  /*0660*/  S2UR UR7, SR_CgaCtaId ;  /* 0x00000000000779c3 */ /* 0x000ea20000008800 */
[----:B------:R-:W-:Y:S01]  /*0670*/  UMOV UR9, 0x400 ;  /* 0x0000040000097882 */ /* 0x000fe20000000000 */
[----:B-1----:R-:W-:Y:S01]  /*0680*/  UMOV UR5, 0x20 ;  /* 0x0000002000057882 */ /* 0x002fe20000000000 */
[----:B------:R-:W-:Y:S01]  /*0690*/  UMOV UR4, 0x80 ;  /* 0x0000008000047882 */ /* 0x000fe20000000000 */
[----:B------:R-:W-:-:S04]  /*06a0*/  UIADD3 UR10, UPT, UPT, -UR5, 0x100000, URZ ;  /* 0x00100000050a7890 */ /* 0x000fc8000fffe1ff */
[----:B------:R-:W-:Y:S02]  /*06b0*/  USHF.L.U32 UR11, UR10, 0xb, URZ ;  /* 0x0000000b0a0b7899 */ /* 0x000fe400080006ff */
[----:B------:R-:W-:Y:S02]  /*06c0*/  USHF.L.U32 UR10, UR10, 0x1, URZ ;  /* 0x000000010a0a7899 */ /* 0x000fe400080006ff */
[----:B------:R-:W-:-:S04]  /*06d0*/  UIADD3 UR4, UPT, UPT, -UR4, 0x100000, URZ ;  /* 0x0010000004047890 */ /* 0x000fc8000fffe1ff */
[----:B------:R-:W-:Y:S02]  /*06e0*/  USHF.L.U32 UR5, UR4, 0xb, URZ ;  /* 0x0000000b04057899 */ /* 0x000fe400080006ff */
[----:B------:R-:W-:Y:S01]  /*06f0*/  USHF.L.U32 UR4, UR4, 0x1, URZ ;  /* 0x0000000104047899 */ /* 0x000fe200080006ff */
[----:B------:R-:W-:Y:S01]  /*0700*/  ELECT P0, URZ, PT ;  /* 0x0000000000ff782f */ /* 0x000fe20003800000 */
[----:B--2---:R-:W-:Y:S01]  /*0710*/  ULEA UR7, UR7, UR9, 0x18 ;  /* 0x0000000907077291 */ /* 0x004fe2000f8ec0ff */
[----:B------:R-:W1:Y:S11]  /*0720*/  FENCE.VIEW.ASYNC.S ;  /* 0x00000000000073c6 */ /* 0x000e760000000000 */
[----:B-1----:R2:W1:Y:S01]  /*0730*/  SYNCS.EXCH.64 URZ, [UR7+0x30], UR10 ;  /* 0x0000300a07ff75b2 */ /* 0x0024620008000100 */
[----:B------:R2:W1:Y:S01]  /*0740*/  SYNCS.EXCH.64 URZ, [UR7+0x50], UR4 ;  /* 0x0000500407ff75b2 */ /* 0x0004620008000100 */
[----:B------:R2:W1:Y:S01]  /*0750*/  SYNCS.EXCH.64 URZ, [UR7+0x38], UR10 ;  /* 0x0000380a07ff75b2 */ /* 0x0004620008000100 */
[----:B------:R2:W1:Y:S01]  /*0760*/  SYNCS.EXCH.64 URZ, [UR7+0x58], UR4 ;  /* 0x0000580407ff75b2 */ /* 0x0004620008000100 */
[----:B------:R2:W1:Y:S01]  /*0770*/  SYNCS.EXCH.64 URZ, [UR7+0x40], UR10 ;  /* 0x0000400a07ff75b2 */ /* 0x0004620008000100 */
[----:B------:R2:W1:Y:S01]  /*0780*/  SYNCS.EXCH.64 URZ, [UR7+0x60], UR4 ;  /* 0x0000600407ff75b2 */ /* 0x0004620008000100 */
[----:B------:R2:W1:Y:S01]  /*0790*/  SYNCS.EXCH.64 URZ, [UR7+0x48], UR10 ;  /* 0x0000480a07ff75b2 */ /* 0x0004620008000100 */
[----:B------:R2:W1:Y:S02]  /*07a0*/  SYNCS.EXCH.64 URZ, [UR7+0x68], UR4 ;  /* 0x0000680407ff75b2 */ /* 0x0004640008000100 */
[----:B--2---:R-:W-:Y:S01]  /*07b0*/  NOP ;  /* 0x0000000000007918 */ /* 0x004fe20000000000 */
.L_x_10:
[----:B------:R-:W2:Y:S01]  /*07c0*/  SHFL.IDX PT, R2, R68, RZ, 0x1f ;  /* 0x00001fff44027589 */ /* 0x000ea200000e0000 */
[----:B------:R-:W-:Y:S01]  /*07d0*/  NOP ;  /* 0x0000000000007918 */ /* 0x000fe20000000000 */
[----:B--2---:R-:W-:-:S13]  /*07e0*/  ISETP.NE.AND P0, PT, R2, 0x3, PT ;  /* 0x000000030200780c */ /* 0x004fda0003f05270 */
[----:B------:R-:W-:Y:S05]  /*07f0*/  @P0 BRA `(.L_x_11) ;  /* 0x0000000000300947 */ /* 0x000fea0003800000 */
[----:B-1----:R-:W1:Y:S01]  /*0800*/  S2UR UR5, SR_CgaCtaId ;  /* 0x00000000000579c3 */ /* 0x002e620000008800 */
        /* <DEDUP_REMOVED lines=8> */
[----:B-1----:R2:W1:Y:S01]  /*0890*/  SYNCS.EXCH.64 URZ, [UR5+0x70], UR10 ;  /* 0x0000700a05ff75b2 */ /* 0x0024620008000100 */
[----:B------:R2:W1:Y:S02]  /*08a0*/  SYNCS.EXCH.64 URZ, [UR5+0x78], UR10 ;  /* 0x0000780a05ff75b2 */ /* 0x0004640008000100 */
[----:B--2---:R-:W-:Y:S01]  /*08b0*/  NOP ;  /* 0x0000000000007918 */ /* 0x004fe20000000000 */
.L_x_11:
[----:B------:R-:W2:Y:S01]  /*08c0*/  SHFL.IDX PT, R2, R68, RZ, 0x1f ;  /* 0x00001fff44027589 */ /* 0x000ea200000e0000 */
[----:B------:R-:W-:Y:S01]  /*08d0*/  NOP ;  /* 0x0000000000007918 */ /* 0x000fe20000000000 */
[----:B--2---:R-:W-:-:S13]  /*08e0*/  ISETP.NE.AND P0, PT, R2, 0x4, PT ;  /* 0x000000040200780c */ /* 0x004fda0003f05270 */
[----:B------:R-:W-:Y:S05]  /*08f0*/  @P0 BRA `(.L_x_12) ;  /* 0x00000000004c0947 */ /* 0x000fea0003800000 */
[----:B-1----:R-:W1:Y:S01]  /*0900*/  S2UR UR5, SR_CgaCtaId ;  /* 0x00000000000579c3 */ /* 0x002e620000008800 */
[----:B------:R-:W-:Y:S01]  /*0910*/  UMOV UR9, 0x100 ;  /* 0x0000010000097882 */ /* 0x000fe20000000000 */
[----:B------:R-:W-:Y:S01]  /*0920*/  UMOV UR7, 0x400 ;  /* 0x0000040000077882 */ /* 0x000fe20000000000 */
[----:B------:R-:W-:Y:S01]  /*0930*/  USEL UR9, UR9, 0xe0, UP2 ;  /* 0x000000e009097887 */ /* 0x000fe20009000000 */
[----:B------:R-:W-:Y:S01]  /*0940*/  UMOV UR4, 0x1 ;  /* 0x0000000100047882 */ /* 0x000fe20000000000 */
[----:B------:R-:W-:Y:S01]  /*0950*/  ELECT P0, URZ, PT ;  /* 0x0000000000ff782f */ /* 0x000fe20003800000 */
[----:B------:R-:W-:-:S04]  /*0960*/  UIADD3 UR10, UPT, UPT, -UR4, 0x100000, URZ ;  /* 0x00100000040a7890 */ /* 0x000fc8000fffe1ff */
[----:B------:R-:W-:Y:S02]  /*0970*/  USHF.L.U32 UR11, UR10, 0xb, URZ ;  /* 0x0000000b0a0b7899 */ /* 0x000fe400080006ff */
[----:B------:R-:W-:Y:S02]  /*0980*/  USHF.L.U32 UR10, UR10, 0x1, URZ ;  /* 0x000000010a0a7899 */ /* 0x000fe400080006ff */
[----:B------:R-:W-:-:S04]  /*0990*/  UIADD3 UR12, UPT, UPT, -UR9, 0x100000, URZ ;  /* 0x00100000090c7890 */ /* 0x000fc8000fffe1ff */
[----:B------:R-:W-:Y:S02]  /*09a0*/  USHF.L.U32 UR13, UR12, 0xb, URZ ;  /* 0x0000000b0c0d7899 */ /* 0x000fe400080006ff */
[----:B------:R-:W-:Y:S02]  /*09b0*/  USHF.L.U32 UR12, UR12, 0x1, URZ ;  /* 0x000000010c0c7899 */ /* 0x000fe400080006ff */
[----:B-1----:R-:W-:Y:S01]  /*09c0*/  ULEA UR5, UR5, UR7, 0x18 ;  /* 0x0000000705057291 */ /* 0x002fe2000f8ec0ff */
[----:B------:R-:W1:Y:S11]  /*09d0*/  FENCE.VIEW.ASYNC.S ;  /* 0x00000000000073c6 */ /* 0x000e760000000000 */
[----:B-1----:R2:W1:Y:S01]  /*09e0*/  SYNCS.EXCH.64 URZ, [UR5+0x80], UR10 ;  /* 0x0000800a05ff75b2 */ /* 0x0024620008000100 */
[----:B------:R2:W1:Y:S01]  /*09f0*/  SYNCS.EXCH.64 URZ, [UR5+0x90], UR12 ;  /* 0x0000900c05ff75b2 */ /* 0x0004620008000100 */
[----:B------:R2:W1:Y:S01]  /*0a00*/  SYNCS.EXCH.64 URZ, [UR5+0x88], UR10 ;  /* 0x0000880a05ff75b2 */ /* 0x0004620008000100 */
[----:B------:R2:W1:Y:S02]  /*0a10*/  SYNCS.EXCH.64 URZ, [UR5+0x98], UR12 ;  /* 0x0000980c05ff75b2 */ /* 0x0004640008000100 */
[----:B--2---:R-:W-:Y:S01]  /*0a20*/  NOP ;  /* 0x0000000000007918 */ /* 0x004fe20000000000 */
.L_x_12:
        /* <DEDUP_REMOVED lines=26> */
.L_x_13:
        /* <DEDUP_REMOVED lines=18> */
.L_x_14:
[----:B-1----:R-:W1:Y:S01]  /*0cf0*/  S2UR UR5, SR_CTAID.X ;  /* 0x00000000000579c3 */ /* 0x002e620000002500 */
[----:B------:R-:W-:-:S05]  /*0d00*/  CS2R.32 R63, SR_CgaSize ;  /* 0x00000000003f7805 */ /* 0x000fca0000008a00 */
[----:B------:R-:W-:-:S05]  /*0d10*/  IMAD R63, R63, -0xa0, RZ ;  /* 0xffffff603f3f7824 */ /* 0x000fca00078e02ff */
[----:B------:R-:W-:-:S14]  /*0d20*/  R2UR UR9, R63 ;  /* 0x000000003f0972ca */ /* 0x000fdc00000e0000 */
[----:B------:R-:W2:Y:S01]  /*0d30*/  LDCU UR9, c[0x0][UR9+0x2b0] ;  /* 0x00005600090977ac */ /* 0x000ea20008000800 */
[----:B------:R-:W-:Y:S01]  /*0d40*/  NOP ;  /* 0x0000000000007918 */ /* 0x000fe20000000000 */
[----:B------:R-:W-:-:S05]  /*0d50*/  CS2R.32 R63, SR_CgaSize ;  /* 0x00000000003f7805 */ /* 0x000fca0000008a00 */
[----:B------:R-:W-:-:S05]  /*0d60*/  IMAD R63, R63, -0xa0, RZ ;  /* 0xffffff603f3f7824 */ /* 0x000fca00078e02ff */
[----:B------:R-:W-:-:S14]  /*0d70*/  R2UR UR7, R63 ;  /* 0x000000003f0772ca */ /* 0x000fdc00000e0000 */
[----:B------:R-:W3:Y:S01]  /*0d80*/  LDCU UR7, c[0x0][UR7+0x2b4] ;  /* 0x00005680070777ac */ /* 0x000ee20008000800 */
[----:B------:R-:W4:Y:S08]  /*0d90*/  S2UR UR4, SR_CTAID.Y ;  /* 0x00000000000479c3 */ /* 0x000f300000002600 */
[----:B------:R-:W3:Y:S01]  /*0da0*/  LDC R10, c[0x0][0xb24] ;  /* 0x0002c900ff0a7b82 */ /* 0x000ee20000000800 */
[----:B-1----:R-:W-:-:S02]  /*0db0*/  I2FP.F32.U32 R63, UR5 ;  /* 0x00000005003f7c45 */ /* 0x002fc40008201000 */
[----:B------:R-:W-:-:S05]  /*0dc0*/  CS2R.32 R3, SR_CgaSize ;  /* 0x0000000000037805 */ /* 0x000fca0000008a00 */
[----:B------:R-:W-:-:S06]  /*0dd0*/  IMAD R3, R3, -0xa0, RZ ;  /* 0xffffff6003037824 */ /* 0x000fcc00078e02ff */
[----:B------:R-:W1:Y:S01]  /*0de0*/  LDC R3, c[0x0][R3+0x2a0] ;  /* 0x0000a80003037b82 */ /* 0x000e620000000800 */
[----:B------:R-:W-:Y:S01]  /*0df0*/  MOV R15, UR5 ;  /* 0x00000005000f7c02 */ /* 0x000fe20008000f00 */
[----:B--2---:R-:W-:Y:S01]  /*0e00*/  FMUL R63, R63, UR9 ;  /* 0x000000093f3f7c20 */ /* 0x004fe20008400000 */
[----:B----4-:R-:W-:Y:S02]  /*0e10*/  I2FP.F32.U32 R62, UR4 ;  /* 0x00000004003e7c45 */ /* 0x010fe40008201000 */
[----:B------:R-:W-:-:S05]  /*0e20*/  CS2R.32 R2, SR_CgaSize ;  /* 0x0000000000027805 */ /* 0x000fca0000008a00 */
[----:B------:R-:W-:-:S06]  /*0e30*/  IMAD R2, R2, -0xa0, RZ ;  /* 0xffffff6002027824 */ /* 0x000fcc00078e02ff */
[----:B------:R-:W2:Y:S01]  /*0e40*/  LDC R2, c[0x0][R2+0x2a4] ;  /* 0x0000a90002027b82 */ /* 0x000ea20000000800 */
[----:B------:R-:W-:Y:S01]  /*0e50*/  MOV R14, UR4 ;  /* 0x00000004000e7c02 */ /* 0x000fe20008000f00 */
[----:B------:R-:W4:Y:S01]  /*0e60*/  F2I.U32.TRUNC.NTZ R63, R63 ;  /* 0x0000003f003f7305 */ /* 0x000f22000020f000 */
[----:B---3--:R-:W-:-:S05]  /*0e70*/  FMUL R62, R62, UR7 ;  /* 0x000000073e3e7c20 */ /* 0x008fca0008400000 */
[----:B------:R-:W-:Y:S01]  /*0e80*/  BAR.SYNC.DEFER_BLOCKING 0x0 ;  /* 0x0000000000007b1d */ /* 0x000fe20000010000 */
[----:B------:R-:W-:-:S05]  /*0e90*/  ISETP.GE.AND P0, PT, R10, 0x1, PT ;  /* 0x000000010a00780c */ /* 0x000fca0003f06270 */
[----:B------:R-:W3:Y:S02]  /*0ea0*/  F2I.U32.TRUNC.NTZ R62, R62 ;  /* 0x0000003e003e7305 */ /* 0x000ee4000020f000 */
[----:B------:R-:W2:Y:S01]  /*0eb0*/  S2UR UR36, SR_CTAID.Z ;  /* 0x00000000002479c3 */ /* 0x000ea20000002700 */
[----:B----4-:R-:W-:-:S05]  /*0ec0*/  IADD3 R63, PT, PT, -R63, RZ, RZ ;  /* 0x000000ff3f3f7210 */ /* 0x010fca0007ffe1ff */
[----:B-1----:R-:W-:Y:S01]  /*0ed0*/  IMAD R63, R3, R63, UR5 ;  /* 0x00000005033f7e24 */ /* 0x002fe2000f8e023f */
[----:B---3--:R-:W-:-:S05]  /*0ee0*/  IADD3 R62, PT, PT, -R62, RZ, RZ ;  /* 0x000000ff3e3e7210 */ /* 0x008fca0007ffe1ff */
[----:B--2---:R-:W-:Y:S01]  /*0ef0*/  IMAD R62, R2, R62, UR4 ;  /* 0x00000004023e7e24 */ /* 0x004fe2000f8e023e */
[----:B------:R-:W-:Y:S06]  /*0f00*/  @!P0 BRA `(.L_x_15) ;  /* 0x0000000000b88947 */ /* 0x000fec0003800000 */
[----:B------:R-:W1:Y:S01]  /*0f10*/  LDC.64 R4, c[0x0][0xb18] ;  /* 0x0002c600ff047b82 */ /* 0x000e620000000a00 */
[----:B------:R-:W-:-:S07]  /*0f20*/  ISETP.NE.AND P0, PT, R10, 0x1, PT ;  /* 0x000000010a00780c */ /* 0x000fce0003f05270 */
[----:B------:R-:W2:Y:S08]  /*0f30*/  LDC R9, c[0x0][0xb0c] ;  /* 0x0002c300ff097b82 */ /* 0x000eb00000000800 */
[----:B------:R-:W3:Y:S08]  /*0f40*/  LDC R12, c[0x0][0x370] ;  /* 0x0000dc00ff0c7b82 */ /* 0x000ef00000000800 */
[----:B------:R-:W4:Y:S01]  /*0f50*/  LDC R11, c[0x0][0x374] ;  /* 0x0000dd00ff0b7b82 */ /* 0x000f220000000800 */
[----:B-1----:R-:W-:-:S07]  /*0f60*/  ISETP.NE.AND P1, PT, R4, 0x1, PT ;  /* 0x000000010400780c */ /* 0x002fce0003f25270 */
[----:B------:R-:W3:Y:S01]  /*0f70*/  LDC.64 R6, c[0x0][0xb10] ;  /* 0x0002c400ff067b82 */ /* 0x000ee20000000a00 */
[----:B--2---:R-:W-:-:S07]  /*0f80*/  ISETP.NE.AND P2, PT, R9, 0x1, PT ;  /* 0x000000010900780c */ /* 0x004fce0003f45270 */
[----:B------:R-:W1:Y:S08]  /*0f90*/  LDC R8, c[0x0][0xb20] ;  /* 0x0002c800ff087b82 */ /* 0x000e700000000800 */
[----:B------:R-:W2:Y:S01]  /*0fa0*/  LDC.64 R2, c[0x0][0xb28] ;  /* 0x0002ca00ff027b82 */ /* 0x000ea20000000a00 */
[----:B----4-:R-:W-:-:S04]  /*0fb0*/  IMAD.HI.U32 R13, R11, R5, RZ ;  /* 0x000000050b0d7227 */ /* 0x010fc800078e00ff */
[----:B------:R-:W-:-:S04]  /*0fc0*/  IMAD.HI.U32 R5, R14, R5, RZ ;  /* 0x000000050e057227 */ /* 0x000fc800078e00ff */
[----:B---3--:R-:W-:-:S05]  /*0fd0*/  IMAD.HI.U32 R16, R12, R6, RZ ;  /* 0x000000060c107227 */ /* 0x008fca00078e00ff */
[-C--:B------:R-:W-:Y:S01]  /*0fe0*/  @P2 SHF.R.U32.HI R12, RZ, R7.reuse, R16 ;  /* 0x00000007ff0c2219 */ /* 0x080fe20000011610 */
[----:B------:R-:W-:Y:S01]  /*0ff0*/  IMAD.HI.U32 R16, R15, R6, RZ ;  /* 0x000000060f107227 */ /* 0x000fe200078e00ff */
[-C--:B-1----:R-:W-:Y:S02]  /*1000*/  @P1 SHF.R.U32.HI R11, RZ, R8.reuse, R13 ;  /* 0x00000008ff0b1219 */ /* 0x082fe4000001160d */
[----:B------:R-:W-:Y:S02]  /*1010*/  SHF.R.U32.HI R5, RZ, R8, R5 ;  /* 0x00000008ff057219 */ /* 0x000fe40000011605 */
[----:B------:R-:W-:Y:S02]  /*1020*/  SHF.R.U32.HI R16, RZ, R7, R16 ;  /* 0x00000007ff107219 */ /* 0x000fe40000011610 */
[----:B------:R-:W-:Y:S01]  /*1030*/  SEL R5, R14, R5, !P1 ;  /* 0x000000050e057207 */ /* 0x000fe20004800000 */
[----:B--2---:R-:W-:Y:S01]  /*1040*/  IMAD.HI.U32 R13, R11, R2, RZ ;  /* 0x000000020b0d7227 */ /* 0x004fe200078e00ff */
[----:B------:R-:W-:-:S03]  /*1050*/  SEL R16, R15, R16, !P2 ;  /* 0x000000100f107207 */ /* 0x000fc60005000000 */
[----:B------:R-:W-:Y:S01]  /*1060*/  IMAD.HI.U32 R6, R12, R2, RZ ;  /* 0x000000020c067227 */ /* 0x000fe200078e00ff */
[----:B------:R-:W-:-:S04]  /*1070*/  @P0 SHF.R.U32.HI R11, RZ, R3, R13 ;  /* 0x00000003ff0b0219 */ /* 0x000fc8000001160d */
[----:B------:R-:W-:Y:S01]  /*1080*/  @P0 SHF.R.U32.HI R12, RZ, R3, R6 ;  /* 0x00000003ff0c0219 */ /* 0x000fe20000011606 */
[----:B------:R-:W-:-:S04]  /*1090*/  IMAD R11, R11, R10, RZ ;  /* 0x0000000a0b0b7224 */ /* 0x000fc800078e02ff */
[----:B------:R-:W-:Y:S01]  /*10a0*/  IMAD R6, R12, R10, RZ ;  /* 0x0000000a0c067224 */ /* 0x000fe200078e02ff */
[----:B------:R-:W-:-:S04]  /*10b0*/  ISETP.GE.AND P1, PT, R5, R11, PT ;  /* 0x0000000b0500720c */ /* 0x000fc80003f26270 */
[----:B------:R-:W-:Y:S01]  /*10c0*/  ISETP.GE.OR P1, PT, R16, R6, P1 ;  /* 0x000000061000720c */ /* 0x000fe20000f26670 */
[----:B------:R-:W-:-:S05]  /*10d0*/  IMAD.HI.U32 R6, R5, R2, RZ ;  /* 0x0000000205067227 */ /* 0x000fca00078e00ff */
[----:B------:R-:W-:-:S04]  /*10e0*/  SHF.R.U32.HI R6, RZ, R3, R6 ;  /* 0x00000003ff067219 */ /* 0x000fc80000011606 */
[----:B------:R-:W-:-:S03]  /*10f0*/  SEL R6, R5, R6, !P0 ;  /* 0x0000000605067207 */ /* 0x000fc60004000000 */
[----:B------:R-:W-:Y:S01]  /*1100*/  @!P1 IMAD.HI.U32 R7, R16, R2, RZ ;  /* 0x0000000210079227 */ /* 0x000fe200078e00ff */
[----:B------:R-:W-:-:S04]  /*1110*/  IADD3 R2, PT, PT, -R6, RZ, RZ ;  /* 0x000000ff06027210 */ /* 0x000fc80007ffe1ff */
[----:B------:R-:W-:Y:S01]  /*1120*/  @!P1 SHF.R.U32.HI R3, RZ, R3, R7 ;  /* 0x00000003ff039219 */ /* 0x000fe20000011607 */
[----:B------:R-:W-:Y:S01]  /*1130*/  IMAD R2, R10, R2, R5 ;  /* 0x000000020a027224 */ /* 0x000fe200078e0205 */
[----:B------:R-:W-:Y:S02]  /*1140*/  IADD3 R7, PT, PT, -R5, RZ, RZ ;  /* 0x000000ff05077210 */ /* 0x000fe40007ffe1ff */
[----:B------:R-:W-:-:S03]  /*1150*/  @!P1 SEL R3, R16, R3, !P0 ;  /* 0x0000000310039207 */ /* 0x000fc60004000000 */
[----:B------:R-:W-:Y:S02]  /*1160*/  IMAD R7, R4, R7, R14 ;  /* 0x0000000704077224 */ /* 0x000fe400078e020e */
[--C-:B------:R-:W-:Y:S02]  /*1170*/  @!P1 IMAD.IADD R6, R6, 0x1, -R3.reuse ;  /* 0x0000000106069824 */ /* 0x100fe400078e0a03 */
[----:B------:R-:W-:Y:S01]  /*1180*/  @!P1 IMAD R3, R2, R12, R3 ;  /* 0x0000000c02039224 */ /* 0x000fe200078e0203 */
[----:B------:R-:W-:Y:S01]  /*1190*/  IADD3 R2, PT, PT, -R16, RZ, RZ ;  /* 0x000000ff10027210 */ /* 0x000fe20007ffe1ff */
[----:B------:R-:W-:Y:S02]  /*11a0*/  @!P1 IMAD R5, R6, R10, R16 ;  /* 0x0000000a06059224 */ /* 0x000fe400078e0210 */
[----:B------:R-:W-:Y:S02]  /*11b0*/  @!P1 IMAD.MOV.U32 R16, RZ, RZ, R3 ;  /* 0x000000ffff109224 */ /* 0x000fe400078e0003 */
[----:B------:R-:W-:-:S02]  /*11c0*/  IMAD R2, R9, R2, R15 ;  /* 0x0000000209027224 */ /* 0x000fc400078e020f */
[----:B------:R-:W-:Y:S02]  /*11d0*/  IMAD R14, R5, R4, R7 ;  /* 0x00000004050e7224 */ /* 0x000fe400078e0207 */
[----:B------:R-:W-:Y:S02]  /*11e0*/  IMAD R15, R16, R9, R2 ;  /* 0x00000009100f7224 */ /* 0x000fe400078e0202 */
.L_x_15:
[----:B------:R-:W1:Y:S01]  /*11f0*/  LDCU UR4, c[0x0][0xb30] ;  /* 0x00016600ff0477ac */ /* 0x000e620008000800 */
[----:B------:R-:W2:Y:S08]  /*1200*/  S2UR UR37, SR_CgaCtaId ;  /* 0x00000000002579c3 */ /* 0x000eb00000008800 */
[----:B------:R-:W3:Y:S01]  /*1210*/  LDC R26, c[0x0][0xb24] ;  /* 0x0002c900ff1a7b82 */ /* 0x000ee20000000800 */
[----:B-1----:R-:W-:-:S09]  /*1220*/  UISETP.NE.AND UP1, UPT, UR4, 0x1, UPT ;  /* 0x000000010400788c */ /* 0x002fd2000bf25270 */
[----:B--2---:R-:W-:Y:S05]  /*1230*/  BRA.U UP1, `(.L_x_16) ;  /* 0x0000000101407547 */ /* 0x004fea000b800000 */
[----:B------:R-:W1:Y:S08]  /*1240*/  LDC.64 R4, c[0x0][0xb10] ;  /* 0x0002c400ff047b82 */ /* 0x000e700000000a00 */
[----:B------:R-:W2:Y:S08]  /*1250*/  LDC.64 R2, c[0x0][0xb18] ;  /* 0x0002c600ff027b82 */ /* 0x000eb00000000a00 */
[----:B------:R-:W4:Y:S08]  /*1260*/  LDC R6, c[0x0][0xb20] ;  /* 0x0002c800ff067b82 */ /* 0x000f300000000800 */
[----:B------:R-:W3:Y:S01]  /*1270*/  LDC R7, c[0x0][0xb0c] ;  /* 0x0002c300ff077b82 */ /* 0x000ee20000000800 */
[----:B-1----:R-:W-:-:S05]  /*1280*/  IMAD.HI.U32 R4, R15, R4, RZ ;  /* 0x000000040f047227 */ /* 0x002fca00078e00ff */
[----:B------:R-:W-:Y:S01]  /*1290*/  SHF.R.U32.HI R4, RZ, R5, R4 ;  /* 0x00000005ff047219 */ /* 0x000fe20000011604 */
[----:B--2---:R-:W-:Y:S01]  /*12a0*/  IMAD.HI.U32 R3, R14, R3, RZ ;  /* 0x000000030e037227 */ /* 0x004fe200078e00ff */
[----:B------:R-:W-:-:S04]  /*12b0*/  ISETP.NE.AND P0, PT, R2, 0x1, PT ;  /* 0x000000010200780c */ /* 0x000fc80003f05270 */
[----:B----4-:R-:W-:-:S04]  /*12c0*/  SHF.R.U32.HI R3, RZ, R6, R3 ;  /* 0x00000006ff037219 */ /* 0x010fc80000011603 */
[----:B------:R-:W-:Y:S02]  /*12d0*/  SEL R3, R14, R3, !P0 ;  /* 0x000000030e037207 */ /* 0x000fe40004000000 */
[----:B---3--:R-:W-:-:S04]  /*12e0*/  ISETP.NE.AND P1, PT, R7, 0x1, PT ;  /* 0x000000010700780c */ /* 0x008fc80003f25270 */
[----:B------:R-:W-:-:S05]  /*12f0*/  SEL R4, R15, R4, !P1 ;  /* 0x000000040f047207 */ /* 0x000fca0004800000 */
[----:B------:R-:W-:Y:S02]  /*1300*/  IMAD.IADD R5, R3, 0x1, -R4 ;  /* 0x0000000103057824 */ /* 0x000fe400078e0a04 */
[----:B------:R-:W-:Y:S02]  /*1310*/  IMAD.IADD R3, R4, 0x1, -R3 ;  /* 0x0000000104037824 */ /* 0x000fe400078e0a03 */
[----:B------:R-:W-:Y:S02]  /*1320*/  IMAD R15, R5, R7, R15 ;  /* 0x00000007050f7224 */ /* 0x000fe400078e020f */
[----:B------:R-:W-:-:S07]  /*1330*/  IMAD R14, R3, R2, R14 ;  /* 0x00000002030e7224 */ /* 0x000fce00078e020e */
.L_x_16:
[----:B------:R-:W-:Y:S01]  /*1340*/  BAR.SYNC.DEFER_BLOCKING 0x0 ;  /* 0x0000000000007b1d */ /* 0x000fe20000010000 */
[----:B------:R-:W-:Y:S01]  /*1350*/  UISETP.NE.AND UP1, UPT, UR8, 0x2, UPT ;  /* 0x000000020800788c */ /* 0x000fe2000bf25270 */
[----:B------:R-:W-:Y:S02]  /*1360*/  ISETP.NE.OR P5, PT, R0, 0x2, !P5 ;  /* 0x000000020000780c */ /* 0x000fe40006fa5670 */
[----:B------:R-:W-:-:S06]  /*1370*/  LOP3.LUT R2, R76, 0x1f, RZ, 0xc0, !PT ;  /* 0x0000001f4c027812 */ /* 0x000fcc00078ec0ff */
[----:B------:R-:W-:Y:S05]  /*1380*/  BRA.U UP1, `(.L_x_17) ;  /* 0x0000001101887547 */ /* 0x000fea000b800000 */
[----:B------:R-:W1:Y:S01]  /*1390*/  LDCU UR13, c[0x0][0x38c] ;  /* 0x00007180ff0d77ac */ /* 0x000e620008000800 */
[----:B------:R-:W2:Y:S01]  /*13a0*/  LDC R8, c[0x0][0x370] ;  /* 0x0000dc00ff087b82 */ /* 0x000ea20000000800 */
[----:B------:R-:W-:Y:S01]  /*13b0*/  PLOP3.LUT P1, PT, PT, PT, UP2, 0x80, 0x8 ;  /* 0x000000000008781c */ /* 0x000fe20003f2f028 */
[----:B------:R-:W-:Y:S01]  /*13c0*/  IMAD.MOV.U32 R17, RZ, RZ, 0x1 ;  /* 0x00000001ff117424 */ /* 0x000fe200078e00ff */
[----:B------:R-:W-:Y:S01]  /*13d0*/  ISETP.EQ.OR P4, PT, R2, RZ, P5 ;  /* 0x000000ff0200720c */ /* 0x000fe20002f82670 */
[----:B------:R-:W-:Y:S01]  /*13e0*/  IMAD.MOV.U32 R16, RZ, RZ, RZ ;  /* 0x000000ffff107224 */ /* 0x000fe200078e00ff */
[----:B------:R-:W-:Y:S02]  /*13f0*/  PLOP3.LUT P1, PT, P1, PT, PT, 0x8, 0x80 ;  /* 0x000000000080781c */ /* 0x000fe40000f2e170 */
[----:B------:R-:W-:Y:S01]  /*1400*/  CS2R R12, SRZ ;  /* 0x00000000000c7805 */ /* 0x000fe2000001ff00 */
[----:B------:R-:W-:Y:S01]  /*1410*/  IMAD.MOV.U32 R11, RZ, RZ, 0x1 ;  /* 0x00000001ff0b7424 */ /* 0x000fe200078e00ff */
[----:B------:R-:W4:Y:S01]  /*1420*/  LDC R0, c[0x0][0x374] ;  /* 0x0000dd00ff007b82 */ /* 0x000f220000000800 */
[----:B------:R-:W2:Y:S01]  /*1430*/  LDCU.64 UR22, c[0x0][0x348] ;  /* 0x00006900ff1677ac */ /* 0x000ea20008000a00 */
[----:B------:R-:W-:Y:S01]  /*1440*/  UMOV UR6, URZ ;  /* 0x000000ff00067c82 */ /* 0x000fe20008000000 */
[----:B-1----:R-:W-:-:S04]  /*1450*/  UIADD3 UR5, UPT, UPT, UR13, 0x3f, URZ ;  /* 0x0000003f0d057890 */ /* 0x002fc8000fffe0ff */
[----:B------:R-:W-:-:S04]  /*1460*/  USHF.R.S32.HI UR4, URZ, 0x1f, UR5 ;  /* 0x0000001fff047899 */ /* 0x000fc80008011405 */
[----:B------:R-:W-:-:S04]  /*1470*/  ULEA.HI UR4, UR4, UR5, URZ, 0x6 ;  /* 0x0000000504047291 */ /* 0x000fc8000f8f30ff */
[----:B------:R-:W-:Y:S02]  /*1480*/  USHF.R.S32.HI UR15, URZ, 0x6, UR4 ;  /* 0x00000006ff0f7899 */ /* 0x000fe40008011404 */
[----:B------:R-:W-:Y:S02]  /*1490*/  UIADD3 UR4, UPT, UPT, UR13, -0x1, URZ ;  /* 0xffffffff0d047890 */ /* 0x000fe4000fffe0ff */
[----:B------:R-:W-:Y:S02]  /*14a0*/  UISETP.LT.U32.AND UP0, UPT, UR15, 0x3, UPT ;  /* 0x000000030f00788c */ /* 0x000fe4000bf01070 */
[----:B------:R-:W-:Y:S02]  /*14b0*/  UISETP.GE.U32.AND UP1, UPT, UR4, -0x7f, UPT ;  /* 0xffffff810400788c */ /* 0x000fe4000bf26070 */
[----:B------:R-:W-:Y:S02]  /*14c0*/  USEL UR14, UR15, 0x3, UP0 ;  /* 0x000000030f0e7887 */ /* 0x000fe40008000000 */
[----:B------:R-:W-:-:S02]  /*14d0*/  UIADD3 UR13, UPT, UPT, UR13, 0x7e, URZ ;  /* 0x0000007e0d0d7890 */ /* 0x000fc4000fffe0ff */
[----:B------:R-:W-:Y:S02]  /*14e0*/  UIADD3 UR5, UPT, UPT, UR14, -0x1, URZ ;  /* 0xffffffff0e057890 */ /* 0x000fe4000fffe0ff */
[----:B------:R-:W-:-:S03]  /*14f0*/  UIADD3 UR7, UPT, UPT, UR15, -UR14, URZ ;  /* 0x8000000e0f077290 */ /* 0x000fc6000fffe0ff */
[----:B------:R-:W-:-:S04]  /*1500*/  @UP1 UIADD3 UR5, UPT, UPT, UR14, URZ, URZ ;  /* 0x000000ff0e051290 */ /* 0x000fc8000fffe0ff */
[----:B--2---:R-:W-:-:S12]  /*1510*/  UIADD3 UR5, UPT, UPT, UR5, 0x1, URZ ;  /* 0x0000000105057890 */ /* 0x004fd8000fffe0ff */
.L_x_35:
[----:B------:R-:W-:Y:S01]  /*1520*/  UISETP.NE.AND UP0, UPT, UR37, URZ, UPT ;  /* 0x000000ff2500728c */ /* 0x000fe2000bf05270 */
[----:B------:R-:W1:Y:S08]  /*1530*/  S2UR UR37, SR_CgaCtaId ;  /* 0x00000000002579c3 */ /* 0x000e700000008800 */
[----:B------:R-:W-:Y:S05]  /*1540*/  BRA.U UP0, `(.L_x_18) ;  /* 0x0000000100347547 */ /* 0x000fea000b800000 */
[----:B------:R-:W2:Y:S01]  /*1550*/  S2R R2, SR_CgaCtaId ;  /* 0x0000000000027919 */ /* 0x000ea20000008800 */
[----:B------:R-:W-:-:S04]  /*1560*/  MOV R3, 0x400 ;  /* 0x0000040000037802 */ /* 0x000fc80000000f00 */
[----:B--2---:R-:W-:Y:S02]  /*1570*/  LEA R2, R2, R3, 0x18 ;  /* 0x0000000302027211 */ /* 0x004fe400078ec0ff */
[----:B------:R-:W-:-:S03]  /*1580*/  SHF.L.U32 R3, R11, 0x1f, RZ ;  /* 0x0000001f0b037819 */ /* 0x000fc600000006ff */
[----:B------:R-:W-:-:S04]  /*1590*/  IMAD R2, R12, 0x8, R2 ;  /* 0x000000080c027824 */ /* 0x000fc800078e0202 */
[----:B------:R-:W2:Y:S02]  /*15a0*/  SYNCS.PHASECHK.TRANS64.TRYWAIT P0, [R2+URZ+0xf0], R3 ;  /* 0x0000f003020075a7 */ /* 0x000ea400080011ff */
[----:B--2---:R-:W-:Y:S05]  /*15b0*/  @!P0 BRA `(.L_x_19) ;  /* 0x00000088005c8947 */ /* 0x004fea0003800000 */
.L_x_166:
[----:B------:R-:W-:Y:S01]  /*15c0*/  VIADD R12, R12, 0x1 ;  /* 0x000000010c0c7836 */ /* 0x000fe20000000000 */
[----:B------:R2:W-:Y:S04]  /*15d0*/  SYNCS.ARRIVE.TRANS64.A1T0 RZ, [R2+URZ+0xe0], RZ ;  /* 0x0000e0ff02ff79a7 */ /* 0x0005e800081000ff */
[----:B------:R-:W-:-:S04]  /*15e0*/  ISETP.NE.AND P0, PT, R12, 0x2, PT ;  /* 0x000000020c00780c */ /* 0x000fc80003f05270 */
[----:B------:R-:W-:Y:S02]  /*15f0*/  SEL R12, R12, RZ, P0 ;  /* 0x000000ff0c0c7207 */ /* 0x000fe40000000000 */
[----:B--2---:R-:W-:-:S04]  /*1600*/  SEL R2, RZ, 0x1, P0 ;  /* 0x00000001ff027807 */ /* 0x004fc80000000000 */
[----:B------:R-:W-:-:S07]  /*1610*/  LOP3.LUT R11, R11, R2, RZ, 0x3c, !PT ;  /* 0x000000020b0b7212 */ /* 0x000fce00078e3cff */
.L_x_18:
[----:B------:R-:W-:Y:S01]  /*1620*/  UMOV UR4, 0x400 ;  /* 0x0000040000047882 */ /* 0x000fe20000000000 */
[----:B------:R-:W-:Y:S01]  /*1630*/  SHF.L.U32 R2, R17, 0x1f, RZ ;  /* 0x0000001f11027819 */ /* 0x000fe200000006ff */
[----:B-1----:R-:W-:Y:S01]  /*1640*/  ULEA UR4, UR37, UR4, 0x18 ;  /* 0x0000000425047291 */ /* 0x002fe2000f8ec0ff */
[----:B------:R-:W-:Y:S01]  /*1650*/  R2UR UR35, R15 ;  /* 0x000000000f2372ca */ /* 0x000fe200000e0000 */
[----:B------:R-:W-:Y:S01]  /*1660*/  UISETP.GE.U32.AND UP0, UPT, UR13, 0x7f, UPT ;  /* 0x0000007f0d00788c */ /* 0x000fe2000bf06070 */
[----:B------:R-:W-:Y:S01]  /*1670*/  R2UR UR19, R14 ;  /* 0x000000000e1372ca */ /* 0x000fe200000e0000 */
[----:B------:R-:W-:Y:S01]  /*1680*/  ULEA UR8, UR6, UR4, 0x3 ;  /* 0x0000000406087291 */ /* 0x000fe2000f8e18ff */
[----:B------:R-:W-:-:S08]  /*1690*/  UMOV UR29, URZ ;  /* 0x000000ff001d7c82 */ /* 0x000fd00008000000 */
[----:B------:R1:W2:Y:S01]  /*16a0*/  SYNCS.PHASECHK.TRANS64.TRYWAIT P0, [UR8+0x18], R2 ;  /* 0x00001802ff0075a7 */ /* 0x0002a20008001108 */
[----:B------:R-:W-:Y:S02]  /*16b0*/  USHF.L.U32 UR35, UR35, 0x7, URZ ;  /* 0x0000000723237899 */ /* 0x000fe400080006ff */
[----:B------:R-:W-:Y:S01]  /*16c0*/  USHF.L.U32 UR19, UR19, 0x7, URZ ;  /* 0x0000000713137899 */ /* 0x000fe200080006ff */
[----:B------:R-:W-:Y:S11]  /*16d0*/  BRA.U !UP0, `(.L_x_20) ;  /* 0x0000000108d47547 */ /* 0x000ff6000b800000 */
[----:B------:R-:W-:Y:S01]  /*16e0*/  UMOV UR21, URZ ;  /* 0x000000ff00157c82 */ /* 0x000fe20008000000 */
[----:B------:R-:W-:-:S05]  /*16f0*/  UMOV UR42, UR6 ;  /* 0x00000006002a7c82 */ /* 0x000fca0008000000 */
.L_x_25:
[----:B-1----:R-:W-:Y:S01]  /*1700*/  ULEA UR33, UR42, UR4, 0x3 ;  /* 0x000000042a217291 */ /* 0x002fe2000f8e18ff */
[----:B--2---:R-:W-:Y:S01]  /*1710*/  @!P5 MOV R3, 0x10000 ;  /* 0x000100000003d802 */ /* 0x004fe20000000f00 */
[----:B--2---:R-:W-:Y:S10]  /*1720*/  @P0 BRA `(.L_x_21) ;  /* 0x00000000000c0947 */ /* 0x004ff40003800000 */
[----:B------:R-:W-:-:S04]  /*1730*/  SHF.L.U32 R4, R17, 0x1f, RZ ;  /* 0x0000001f11047819 */ /* 0x000fc800000006ff */
[----:B------:R-:W2:Y:S02]  /*1740*/  SYNCS.PHASECHK.TRANS64.TRYWAIT P0, [UR33+0x18], R4 ;  /* 0x00001804ff0075a7 */ /* 0x000ea40008001121 */
[----:B--2---:R-:W-:Y:S05]  /*1750*/  @!P0 BRA `(.L_x_22) ;  /* 0x0000008800088947 */ /* 0x004fea0003800000 */
.L_x_21:
[----:B------:R2:W-:Y:S01]  /*1760*/  @!P5 SYNCS.ARRIVE.TRANS64 RZ, [UR33], R3 ;  /* 0x00000003ffffd9a7 */ /* 0x0005e20008000021 */
[----:B------:R-:W-:Y:S04]  /*1770*/  BSSY.RECONVERGENT B0, `(.L_x_23) ;  /* 0x0000003000007945 */ /* 0x000fe80003800200 */
[----:B------:R-:W-:Y:S05]  /*1780*/  @P4 BRA `(.L_x_24) ;  /* 0x0000000000044947 */ /* 0x000fea0003800000 */
[----:B------:R-:W-:Y:S05]  /*1790*/  BPT.TRAP 0x1 ;  /* 0x000000040000795c */ /* 0x000fea0000300000 */
.L_x_24:
[----:B------:R-:W-:Y:S05]  /*17a0*/  BSYNC.RECONVERGENT B0 ;  /* 0x0000000000007941 */ /* 0x000fea0003800200 */
.L_x_23:
[----:B------:R-:W-:Y:S02]  /*17b0*/  UIADD3 UR6, UPT, UPT, UR42, 0x1, URZ ;  /* 0x000000012a067890 */ /* 0x000fe4000fffe0ff */
[----:B------:R-:W-:Y:S02]  /*17c0*/  UIADD3 UR40, UP1, UPT, UR22, 0x80, URZ ;  /* 0x0000008016287890 */ /* 0x000fe4000ff3e0ff */
[----:B------:R-:W-:Y:S02]  /*17d0*/  UISETP.NE.AND UP0, UPT, UR6, 0x3, UPT ;  /* 0x000000030600788c */ /* 0x000fe4000bf05270 */
[----:B------:R-:W-:Y:S02]  /*17e0*/  USHF.L.U32 UR34, UR21, 0x6, URZ ;  /* 0x0000000615227899 */ /* 0x000fe400080006ff */
[----:B------:R-:W-:Y:S02]  /*17f0*/  USEL UR9, URZ, 0x1, UP0 ;  /* 0x00000001ff097887 */ /* 0x000fe40008000000 */
[----:B------:R-:W-:-:S02]  /*1800*/  USEL UR6, UR6, URZ, UP0 ;  /* 0x000000ff06067287 */ /* 0x000fc40008000000 */
[----:B------:R-:W-:Y:S02]  /*1810*/  UIADD3 UR38, UP0, UPT, UR22, 0x180, URZ ;  /* 0x0000018016267890 */ /* 0x000fe4000ff1e0ff */
[----:B------:R-:W-:Y:S01]  /*1820*/  ULEA UR8, UR6, UR4, 0x3 ;  /* 0x0000000406087291 */ /* 0x000fe2000f8e18ff */
[----:B------:R-:W-:Y:S01]  /*1830*/  LOP3.LUT R17, R17, UR9, RZ, 0x3c, !PT ;  /* 0x0000000911117c12 */ /* 0x000fe2000f8e3cff */
[----:B------:R-:W-:Y:S02]  /*1840*/  UIADD3.X UR41, UPT, UPT, URZ, UR23, URZ, UP1, !UPT ;  /* 0x00000017ff297290 */ /* 0x000fe40008ffe4ff */
[----:B------:R-:W-:Y:S01]  /*1850*/  UIADD3 UR26, UPT, UPT, UR34, 0x20, URZ ;  /* 0x00000020221a7890 */ /* 0x000fe2000fffe0ff */
[----:B-1----:R-:W-:Y:S01]  /*1860*/  SHF.L.U32 R2, R17, 0x1f, RZ ;  /* 0x0000001f11027819 */ /* 0x002fe200000006ff */
[----:B------:R-:W-:Y:S01]  /*1870*/  UIADD3.X UR39, UPT, UPT, URZ, UR23, URZ, UP0, !UPT ;  /* 0x00000017ff277290 */ /* 0x000fe200087fe4ff */
[----:B------:R-:W-:Y:S02]  /*1880*/  UMOV UR30, 0x0 ;  /* 0x00000000001e7882 */ /* 0x000fe40000000000 */
[----:B------:R1:W1:Y:S01]  /*1890*/  SYNCS.PHASECHK.TRANS64.TRYWAIT P0, [UR8+0x18], R2 ;  /* 0x00001802ff0075a7 */ /* 0x0002620008001108 */
[----:B------:R-:W-:Y:S01]  /*18a0*/  ULEA UR8, UR42, UR4, 0xf ;  /* 0x000000042a087291 */ /* 0x000fe2000f8e78ff */
[----:B------:R-:W-:Y:S01]  /*18b0*/  UMOV UR31, 0x10000000 ;  /* 0x10000000001f7882 */ /* 0x000fe20000000000 */
[----:B------:R-:W-:-:S02]  /*18c0*/  UMOV UR25, UR33 ;  /* 0x0000002100197c82 */ /* 0x000fc40008000000 */
[----:B------:R-:W-:Y:S02]  /*18d0*/  UIADD3 UR32, UPT, UPT, UR8, 0x8400, URZ ;  /* 0x0000840008207890 */ /* 0x000fe4000fffe0ff */
[----:B------:R-:W-:Y:S02]  /*18e0*/  UIADD3 UR24, UPT, UPT, UR8, 0xc400, URZ ;  /* 0x0000c40008187890 */ /* 0x000fe4000fffe0ff */
[----:B------:R-:W-:Y:S02]  /*18f0*/  UIADD3 UR16, UPT, UPT, UR8, 0x20400, URZ ;  /* 0x0002040008107890 */ /* 0x000fe4000fffe0ff */
[----:B------:R-:W-:Y:S01]  /*1900*/  UIADD3 UR8, UPT, UPT, UR8, 0x24400, URZ ;  /* 0x0002440008087890 */ /* 0x000fe2000fffe0ff */
[----:B------:R-:W-:Y:S01]  /*1910*/  UMOV UR27, UR35 ;  /* 0x00000023001b7c82 */ /* 0x000fe20008000000 */
[----:B------:R-:W-:Y:S01]  /*1920*/  UMOV UR28, UR36 ;  /* 0x00000024001c7c82 */ /* 0x000fe20008000000 */
[----:B------:R-:W-:Y:S01]  /*1930*/  UMOV UR17, UR33 ;  /* 0x0000002100117c82 */ /* 0x000fe20008000000 */
[----:B------:R-:W-:Y:S01]  /*1940*/  UMOV UR20, UR36 ;  /* 0x0000002400147c82 */ /* 0x000fe20008000000 */
[----:B------:R-:W-:Y:S01]  /*1950*/  UMOV UR18, UR34 ;  /* 0x0000002200127c82 */ /* 0x000fe20008000000 */
[----:B------:R1:W-:Y:S01]  /*1960*/  UTMALDG.3D [UR32], [UR40], desc[UR30] ;  /* 0x00001e20280075b4 */ /* 0x0003e20008011000 */
[----:B------:R-:W-:Y:S01]  /*1970*/  UMOV UR11, UR19 ;  /* 0x00000013000b7c82 */ /* 0x000fe20008000000 */
[----:B------:R-:W-:Y:S01]  /*1980*/  UMOV UR12, UR36 ;  /* 0x00000024000c7c82 */ /* 0x000fe20008000000 */
[----:B------:R-:W-:Y:S01]  /*1990*/  UMOV UR9, UR33 ;  /* 0x0000002100097c82 */ /* 0x000fe20008000000 */
[----:B------:R-:W-:Y:S01]  /*19a0*/  UMOV UR10, UR26 ;  /* 0x0000001a000a7c82 */ /* 0x000fe20008000000 */
[----:B------:R-:W-:Y:S01]  /*19b0*/  UIADD3 UR21, UPT, UPT, UR21, 0x1, URZ ;  /* 0x0000000115157890 */ /* 0x000fe2000fffe0ff */
[----:B------:R-:W-:Y:S01]  /*19c0*/  UMOV UR29, UR5 ;  /* 0x00000005001d7c82 */ /* 0x000fe20008000000 */
[----:B------:R1:W-:Y:S02]  /*19d0*/  UTMALDG.3D [UR24], [UR40], desc[UR30] ;  /* 0x00001e18280075b4 */ /* 0x0003e40008011000 */
[----:B------:R-:W-:Y:S01]  /*19e0*/  UISETP.NE.AND UP0, UPT, UR21, UR5, UPT ;  /* 0x000000051500728c */ /* 0x000fe2000bf05270 */
[----:B------:R-:W-:Y:S01]  /*19f0*/  UMOV UR42, UR6 ;  /* 0x00000006002a7c82 */ /* 0x000fe20008000000 */
[----:B------:R1:W-:Y:S01]  /*1a00*/  UTMALDG.3D [UR16], [UR38], desc[UR30] ;  /* 0x00001e10260075b4 */ /* 0x0003e20008011000 */
[----:B------:R1:W-:Y:S06]  /*1a10*/  UTMALDG.3D [UR8], [UR38], desc[UR30] ;  /* 0x00001e08260075b4 */ /* 0x0003ec0008011000 */
[----:B------:R-:W-:Y:S05]  /*1a20*/  BRA.U UP0, `(.L_x_25) ;  /* 0xfffffffd00347547 */ /* 0x000fea000b83ffff */
.L_x_20:
[----:B-1----:R-:W-:Y:S01]  /*1a30*/  ULEA UR8, UR6, UR4, 0x3 ;  /* 0x0000000406087291 */ /* 0x002fe2000f8e18ff */
[----:B------:R-:W-:Y:S01]  /*1a40*/  SHF.L.U32 R2, R17, 0x1f, RZ ;  /* 0x0000001f11027819 */ /* 0x000fe200000006ff */
[----:B------:R-:W-:Y:S01]  /*1a50*/  @!P1 SYNCS.ARRIVE.TRANS64.A1T0 RZ, [UR4+0x78], RZ ;  /* 0x000078ffffff99a7 */ /* 0x000fe20008100004 */
[----:B------:R-:W-:-:S06]  /*1a60*/  UISETP.GT.AND UP0, UPT, UR15, UR14, UPT ;  /* 0x0000000e0f00728c */ /* 0x000fcc000bf04270 */
[----:B--2---:R1:W2:Y:S03]  /*1a70*/  SYNCS.PHASECHK.TRANS64.TRYWAIT P0, [UR8+0x18], R2 ;  /* 0x00001802ff0075a7 */ /* 0x0042a60008001108 */
[----:B------:R-:W-:Y:S05]  /*1a80*/  BRA.U !UP0, `(.L_x_26) ;  /* 0x0000000108d07547 */ /* 0x000fea000b800000 */
[----:B------:R-:W-:Y:S01]  /*1a90*/  UIADD3 UR21, UPT, UPT, UR7, UR29, URZ ;  /* 0x0000001d07157290 */ /* 0x000fe2000fffe0ff */
[----:B------:R-:W-:-:S11]  /*1aa0*/  UMOV UR42, UR6 ;  /* 0x00000006002a7c82 */ /* 0x000fd60008000000 */
.L_x_31:
[----:B-1----:R-:W-:Y:S01]  /*1ab0*/  ULEA UR33, UR42, UR4, 0x3 ;  /* 0x000000042a217291 */ /* 0x002fe2000f8e18ff */
[----:B--2---:R-:W-:Y:S01]  /*1ac0*/  @!P5 MOV R3, 0x10000 ;  /* 0x000100000003d802 */ /* 0x004fe20000000f00 */
[----:B--2---:R-:W-:Y:S10]  /*1ad0*/  @P0 BRA `(.L_x_27) ;  /* 0x00000000000c0947 */ /* 0x004ff40003800000 */
[----:B------:R-:W-:-:S04]  /*1ae0*/  SHF.L.U32 R4, R17, 0x1f, RZ ;  /* 0x0000001f11047819 */ /* 0x000fc800000006ff */
[----:B------:R-:W2:Y:S02]  /*1af0*/  SYNCS.PHASECHK.TRANS64.TRYWAIT P0, [UR33+0x18], R4 ;  /* 0x00001804ff0075a7 */ /* 0x000ea40008001121 */
[----:B--2---:R-:W-:Y:S05]  /*1b00*/  @!P0 BRA `(.L_x_28) ;  /* 0x0000008400348947 */ /* 0x004fea0003800000 */
.L_x_27:
[----:B------:R2:W-:Y:S01]  /*1b10*/  @!P5 SYNCS.ARRIVE.TRANS64 RZ, [UR33], R3 ;  /* 0x00000003ffffd9a7 */ /* 0x0005e20008000021 */
[----:B------:R-:W-:Y:S04]  /*1b20*/  BSSY.RECONVERGENT B0, `(.L_x_29) ;  /* 0x0000003000007945 */ /* 0x000fe80003800200 */
[----:B------:R-:W-:Y:S05]  /*1b30*/  @P4 BRA `(.L_x_30) ;  /* 0x0000000000044947 */ /* 0x000fea0003800000 */
[----:B------:R-:W-:Y:S05]  /*1b40*/  BPT.TRAP 0x1 ;  /* 0x000000040000795c */ /* 0x000fea0000300000 */
.L_x_30:
[----:B------:R-:W-:Y:S05]  /*1b50*/  BSYNC.RECONVERGENT B0 ;  /* 0x0000000000007941 */ /* 0x000fea0003800200 */
.L_x_29:
        /* <DEDUP_REMOVED lines=31> */
[----:B------:R-:W-:Y:S01]  /*1d50*/  UMOV UR10, UR26 ;  /* 0x0000001a000a7c82 */ /* 0x000fe20008000000 */
[----:B------:R-:W-:Y:S01]  /*1d60*/  UIADD3 UR29, UPT, UPT, UR29, 0x1, URZ ;  /* 0x000000011d1d7890 */ /* 0x000fe2000fffe0ff */
[----:B------:R1:W-:Y:S01]  /*1d70*/  UTMALDG.3D [UR24], [UR40], desc[UR30] ;  /* 0x00001e18280075b4 */ /* 0x0003e20008011000 */
[----:B------:R-:W-:-:S02]  /*1d80*/  UMOV UR42, UR6 ;  /* 0x00000006002a7c82 */ /* 0x000fc40008000000 */
[----:B------:R-:W-:Y:S01]  /*1d90*/  UISETP.NE.AND UP0, UPT, UR29, UR21, UPT ;  /* 0x000000151d00728c */ /* 0x000fe2000bf05270 */
[----:B------:R1:W-:Y:S01]  /*1da0*/  UTMALDG.3D [UR16], [UR38], desc[UR30] ;  /* 0x00001e10260075b4 */ /* 0x0003e20008011000 */
[----:B------:R1:W-:Y:S07]  /*1db0*/  UTMALDG.3D [UR8], [UR38], desc[UR30] ;  /* 0x00001e08260075b4 */ /* 0x0003ee0008011000 */
[----:B------:R-:W-:Y:S05]  /*1dc0*/  BRA.U UP0, `(.L_x_31) ;  /* 0xfffffffd00387547 */ /* 0x000fea000b83ffff */
.L_x_26:
[C---:B-1----:R-:W-:Y:S01]  /*1dd0*/  LEA R2, R16.reuse, UR4, 0x3 ;  /* 0x0000000410027c11 */ /* 0x042fe2000f8e18ff */
[----:B------:R-:W-:Y:S01]  /*1de0*/  NOP ;  /* 0x0000000000007918 */ /* 0x000fe20000000000 */
[----:B--2---:R-:W-:Y:S02]  /*1df0*/  SHF.L.U32 R3, R13, 0x1f, RZ ;  /* 0x0000001f0d037819 */ /* 0x004fe400000006ff */
[----:B------:R-:W-:Y:S02]  /*1e00*/  LEA R4, R16, UR4, 0x4 ;  /* 0x0000000410047c11 */ /* 0x000fe4000f8e20ff */
[----:B------:R-:W1:Y:S02]  /*1e10*/  SYNCS.PHASECHK.TRANS64.TRYWAIT P0, [R2+URZ+0x80], R3 ;  /* 0x00008003020075a7 */ /* 0x000e6400080011ff */
[----:B-1----:R-:W-:Y:S05]  /*1e20*/  @!P0 BRA `(.L_x_32) ;  /* 0x0000008000848947 */ /* 0x002fea0003800000 */
.L_x_169:
[----:B------:R-:W2:Y:S01]  /*1e30*/  LDS.128 R4, [R4+0x110] ;  /* 0x0001100004047984 */ /* 0x000ea20000000c00 */
[----:B---3--:R-:W-:Y:S01]  /*1e40*/  ISETP.GE.AND P0, PT, R26, 0x1, PT ;  /* 0x000000011a00780c */ /* 0x008fe20003f06270 */
[----:B-1----:R-:W-:Y:S01]  /*1e50*/  VIADD R2, R2, 0x90 ;  /* 0x0000009002027836 */ /* 0x002fe20000000000 */
[----:B------:R-:W-:Y:S01]  /*1e60*/  @!PT LDS RZ, [RZ] ;  /* 0x00000000fffff984 */ /* 0x000fe20000000800 */
[----:B------:R-:W-:Y:S01]  /*1e70*/  @!PT LDS RZ, [RZ] ;  /* 0x00000000fffff984 */ /* 0x000fe20000000800 */
[----:B------:R-:W-:Y:S01]  /*1e80*/  @!PT LDS RZ, [RZ] ;  /* 0x00000000fffff984 */ /* 0x000fe20000000800 */
[----:B------:R-:W-:Y:S01]  /*1e90*/  @!PT LDS RZ, [RZ] ;  /* 0x00000000fffff984 */ /* 0x000fe20000000800 */
[----:B------:R1:W-:Y:S06]  /*1ea0*/  MEMBAR.ALL.CTA ;  /* 0x0000000000007992 */ /* 0x0003ec0000008000 */
[----:B-1----:R-:W1:Y:S01]  /*1eb0*/  FENCE.VIEW.ASYNC.S ;  /* 0x00000000000073c6 */ /* 0x002e620000000000 */
[----:B------:R-:W-:-:S04]  /*1ec0*/  PRMT R2, RZ, 0x654, R2 ;  /* 0x00000654ff027816 */ /* 0x000fc80000000002 */
[----:B-1----:R1:W-:Y:S01]  /*1ed0*/  SYNCS.ARRIVE.TRANS64.RED.A1T0 RZ, [R2+URZ], RZ ;  /* 0x000000ff02ff79a7 */ /* 0x0023e200081004ff */
[----:B--2---:R-:W-:-:S13]  /*1ee0*/  LOP3.LUT P2, RZ, R6, 0x1, RZ, 0xc0, !PT ;  /* 0x0000000106ff7812 */ /* 0x004fda000784c0ff */
[----:B------:R-:W-:Y:S01]  /*1ef0*/  @P2 SHF.R.U32.HI R3, RZ, 0x10, R5 ;  /* 0x00000010ff032819 */ /* 0x000fe20000011605 */
[----:B------:R-:W-:Y:S01]  /*1f00*/  VOTEU.ANY UP0, P2 ;  /* 0x0000000000ff7886 */ /* 0x000fe20001000100 */
[----:B------:R-:W-:Y:S02]  /*1f10*/  @P2 MOV R10, R4 ;  /* 0x00000004000a2202 */ /* 0x000fe40000000f00 */
[----:B------:R-:W-:Y:S02]  /*1f20*/  @P2 R2UR.BROADCAST UR8, R3 ;  /* 0x00000000030822ca */ /* 0x000fe400008e0000 */
[----:B------:R-:W-:-:S11]  /*1f30*/  @P2 LOP3.LUT R9, R5, 0xffff, RZ, 0xc0, !PT ;  /* 0x0000ffff05092812 */ /* 0x000fd600078ec0ff */
[----:B------:R-:W-:Y:S01]  /*1f40*/  @UP0 UMOV UR36, UR8 ;  /* 0x0000000800240c82 */ /* 0x000fe20008000000 */
[----:B-1----:R-:W-:Y:S05]  /*1f50*/  @!P0 BRA `(.L_x_33) ;  /* 0x0000000000b88947 */ /* 0x002fea0003800000 */
[----:B------:R-:W4:Y:S01]  /*1f60*/  LDC.64 R4, c[0x0][0xb18] ;  /* 0x0002c600ff047b82 */ /* 0x000f220000000a00 */
[----:B------:R-:W-:-:S07]  /*1f70*/  ISETP.NE.AND P3, PT, R26, 0x1, PT ;  /* 0x000000011a00780c */ /* 0x000fce0003f65270 */
[----:B------:R-:W1:Y:S08]  /*1f80*/  LDC.64 R6, c[0x0][0xb10] ;  /* 0x0002c400ff067b82 */ /* 0x000e700000000a00 */
[----:B------:R-:W2:Y:S08]  /*1f90*/  LDC R14, c[0x0][0xb20] ;  /* 0x0002c800ff0e7b82 */ /* 0x000eb00000000800 */
[----:B------:R-:W3:Y:S01]  /*1fa0*/  LDC R15, c[0x0][0xb0c] ;  /* 0x0002c300ff0f7b82 */ /* 0x000ee20000000800 */
[----:B----4-:R-:W-:Y:S01]  /*1fb0*/  IMAD.HI.U32 R19, R0, R5, RZ ;  /* 0x0000000500137227 */ /* 0x010fe200078e00ff */
[----:B------:R-:W-:-:S03]  /*1fc0*/  ISETP.NE.AND P0, PT, R4, 0x1, PT ;  /* 0x000000010400780c */ /* 0x000fc60003f05270 */
[----:B------:R-:W-:-:S03]  /*1fd0*/  IMAD.HI.U32 R5, R9, R5, RZ ;  /* 0x0000000509057227 */ /* 0x000fc600078e00ff */
[----:B------:R-:W4:Y:S01]  /*1fe0*/  LDC.64 R2, c[0x0][0xb28] ;  /* 0x0002ca00ff027b82 */ /* 0x000f220000000a00 */
[----:B-1----:R-:W-:-:S04]  /*1ff0*/  IMAD.HI.U32 R20, R8, R6, RZ ;  /* 0x0000000608147227 */ /* 0x002fc800078e00ff */
[----:B------:R-:W-:Y:S01]  /*2000*/  IMAD.HI.U32 R21, R10, R6, RZ ;  /* 0x000000060a157227 */ /* 0x000fe200078e00ff */
[----:B------:R-:W-:Y:S02]  /*2010*/  SHF.R.U32.HI R20, RZ, R7, R20 ;  /* 0x00000007ff147219 */ /* 0x000fe40000011614 */
[-C--:B--2---:R-:W-:Y:S02]  /*2020*/  SHF.R.U32.HI R19, RZ, R14.reuse, R19 ;  /* 0x0000000eff137219 */ /* 0x084fe40000011613 */
[----:B------:R-:W-:Y:S02]  /*2030*/  SHF.R.U32.HI R5, RZ, R14, R5 ;  /* 0x0000000eff057219 */ /* 0x000fe40000011605 */
[----:B------:R-:W-:Y:S02]  /*2040*/  SEL R19, R0, R19, !P0 ;  /* 0x0000001300137207 */ /* 0x000fe40004000000 */
[----:B------:R-:W-:Y:S02]  /*2050*/  SHF.R.U32.HI R21, RZ, R7, R21 ;  /* 0x00000007ff157219 */ /* 0x000fe40000011615 */
[----:B---3--:R-:W-:-:S02]  /*2060*/  ISETP.NE.AND P1, PT, R15, 0x1, PT ;  /* 0x000000010f00780c */ /* 0x008fc40003f25270 */
[----:B------:R-:W-:Y:S02]  /*2070*/  SEL R5, R9, R5, !P0 ;  /* 0x0000000509057207 */ /* 0x000fe40004000000 */
[----:B------:R-:W-:Y:S02]  /*2080*/  SEL R20, R8, R20, !P1 ;  /* 0x0000001408147207 */ /* 0x000fe40004800000 */
[----:B------:R-:W-:Y:S01]  /*2090*/  SEL R21, R10, R21, !P1 ;  /* 0x000000150a157207 */ /* 0x000fe20004800000 */
[----:B----4-:R-:W-:-:S04]  /*20a0*/  IMAD.HI.U32 R18, R19, R2, RZ ;  /* 0x0000000213127227 */ /* 0x010fc800078e00ff */
        /* <DEDUP_REMOVED lines=10> */
[----:B------:R-:W-:-:S04]  /*2150*/  @!P0 IMAD.HI.U32 R7, R21, R2, RZ ;  /* 0x0000000215078227 */ /* 0x000fc800078e00ff */
[----:B------:R-:W-:Y:S01]  /*2160*/  IMAD.MOV R2, RZ, RZ, -R6 ;  /* 0x000000ffff027224 */ /* 0x000fe200078e0a06 */
[----:B------:R-:W-:Y:S02]  /*2170*/  @!P0 SHF.R.U32.HI R3, RZ, R3, R7 ;  /* 0x00000003ff038219 */ /* 0x000fe40000011607 */
[----:B------:R-:W-:Y:S01]  /*2180*/  IADD3 R7, PT, PT, -R5, RZ, RZ ;  /* 0x000000ff05077210 */ /* 0x000fe20007ffe1ff */
[----:B------:R-:W-:Y:S01]  /*2190*/  IMAD R2, R26, R2, R5 ;  /* 0x000000021a027224 */ /* 0x000fe200078e0205 */
        /* <DEDUP_REMOVED lines=10> */
.L_x_33:
[----:B------:R-:W1:Y:S02]  /*2240*/  LDCU UR8, c[0x0][0xb30] ;  /* 0x00016600ff0877ac */ /* 0x000e640008000800 */
[----:B-1----:R-:W-:-:S09]  /*2250*/  UISETP.NE.AND UP0, UPT, UR8, 0x1, UPT ;  /* 0x000000010800788c */ /* 0x002fd2000bf05270 */
[----:B------:R-:W-:Y:S05]  /*2260*/  BRA.U UP0, `(.L_x_34) ;  /* 0x0000000100407547 */ /* 0x000fea000b800000 */
[----:B------:R-:W1:Y:S08]  /*2270*/  LDC.64 R4, c[0x0][0xb10] ;  /* 0x0002c400ff047b82 */ /* 0x000e700000000a00 */
[----:B------:R-:W2:Y:S08]  /*2280*/  LDC.64 R2, c[0x0][0xb18] ;  /* 0x0002c600ff027b82 */ /* 0x000eb00000000a00 */
[----:B------:R-:W3:Y:S08]  /*2290*/  LDC R6, c[0x0][0xb20] ;  /* 0x0002c800ff067b82 */ /* 0x000ef00000000800 */
[----:B------:R-:W4:Y:S01]  /*22a0*/  LDC R7, c[0x0][0xb0c] ;  /* 0x0002c300ff077b82 */ /* 0x000f220000000800 */
[----:B-1----:R-:W-:-:S05]  /*22b0*/  IMAD.HI.U32 R4, R10, R4, RZ ;  /* 0x000000040a047227 */ /* 0x002fca00078e00ff */
[----:B------:R-:W-:Y:S01]  /*22c0*/  SHF.R.U32.HI R4, RZ, R5, R4 ;  /* 0x00000005ff047219 */ /* 0x000fe20000011604 */
[----:B--2---:R-:W-:Y:S01]  /*22d0*/  IMAD.HI.U32 R3, R9, R3, RZ ;  /* 0x0000000309037227 */ /* 0x004fe200078e00ff */
[----:B------:R-:W-:-:S04]  /*22e0*/  ISETP.NE.AND P0, PT, R2, 0x1, PT ;  /* 0x000000010200780c */ /* 0x000fc80003f05270 */
[----:B---3--:R-:W-:-:S04]  /*22f0*/  SHF.R.U32.HI R3, RZ, R6, R3 ;  /* 0x00000006ff037219 */ /* 0x008fc80000011603 */
[----:B------:R-:W-:Y:S02]  /*2300*/  SEL R3, R9, R3, !P0 ;  /* 0x0000000309037207 */ /* 0x000fe40004000000 */
[----:B----4-:R-:W-:-:S04]  /*2310*/  ISETP.NE.AND P1, PT, R7, 0x1, PT ;  /* 0x000000010700780c */ /* 0x010fc80003f25270 */
[----:B------:R-:W-:-:S05]  /*2320*/  SEL R4, R10, R4, !P1 ;  /* 0x000000040a047207 */ /* 0x000fca0004800000 */
[----:B------:R-:W-:Y:S02]  /*2330*/  IMAD.IADD R5, R3, 0x1, -R4 ;  /* 0x0000000103057824 */ /* 0x000fe400078e0a04 */
[----:B------:R-:W-:Y:S02]  /*2340*/  IMAD.IADD R3, R4, 0x1, -R3 ;  /* 0x0000000104037824 */ /* 0x000fe400078e0a03 */
[----:B------:R-:W-:Y:S02]  /*2350*/  IMAD R10, R5, R7, R10 ;  /* 0x00000007050a7224 */ /* 0x000fe400078e020a */
[----:B------:R-:W-:-:S07]  /*2360*/  IMAD R9, R3, R2, R9 ;  /* 0x0000000203097224 */ /* 0x000fce00078e0209 */
.L_x_34:
[----:B------:R-:W-:Y:S01]  /*2370*/  VIADD R16, R16, 0x1 ;  /* 0x0000000110107836 */ /* 0x000fe20000000000 */
[----:B------:R-:W-:Y:S01]  /*2380*/  PLOP3.LUT P1, PT, PT, PT, PT, 0x80, 0x8 ;  /* 0x000000000008781c */ /* 0x000fe20003f2f070 */
[----:B------:R-:W-:Y:S02]  /*2390*/  IMAD.IADD R15, R10, 0x1, R63 ;  /* 0x000000010a0f7824 */ /* 0x000fe400078e023f */
[----:B------:R-:W-:Y:S01]  /*23a0*/  IMAD.IADD R14, R9, 0x1, R62 ;  /* 0x00000001090e7824 */ /* 0x000fe200078e023e */
[----:B------:R-:W-:-:S04]  /*23b0*/  ISETP.NE.AND P0, PT, R16, 0x2, PT ;  /* 0x000000021000780c */ /* 0x000fc80003f05270 */
[----:B------:R-:W-:Y:S02]  /*23c0*/  SEL R2, RZ, 0x1, P0 ;  /* 0x00000001ff027807 */ /* 0x000fe40000000000 */
[----:B------:R-:W-:Y:S02]  /*23d0*/  SEL R16, R16, RZ, P0 ;  /* 0x000000ff10107207 */ /* 0x000fe40000000000 */
[----:B------:R-:W-:Y:S01]  /*23e0*/  LOP3.LUT R13, R13, R2, RZ, 0x3c, !PT ;  /* 0x000000020d0d7212 */ /* 0x000fe200078e3cff */
[----:B------:R-:W-:Y:S06]  /*23f0*/  @P2 BRA `(.L_x_35) ;  /* 0xfffffff000482947 */ /* 0x000fec000383ffff */
[----:B------:R-:W-:Y:S01]  /*2400*/  UIADD3 UR4, UPT, UPT, UR4, 0x18, URZ ;  /* 0x0000001804047890 */ /* 0x000fe2000fffe0ff */
[----:B------:R-:W-:-:S03]  /*2410*/  SHF.L.U32 R2, R17, 0x1f, RZ ;  /* 0x0000001f11027819 */ /* 0x000fc600000006ff */
[----:B------:R-:W-:-:S09]  /*2420*/  ULEA UR5, UR6, UR4, 0x3 ;  /* 0x0000000406057291 */ /* 0x000fd2000f8e18ff */
[----:B------:R-:W1:Y:S02]  /*2430*/  SYNCS.PHASECHK.TRANS64.TRYWAIT P0, [UR5], R2 ;  /* 0x00000002ff0075a7 */ /* 0x000e640008001105 */
[----:B-1----:R-:W-:Y:S05]  /*2440*/  @!P0 BRA `(.L_x_36) ;  /* 0x0000007c00108947 */ /* 0x002fea0003800000 */
.L_x_171:
[----:B------:R-:W-:-:S04]  /*2450*/  UIADD3 UR6, UPT, UPT, UR6, 0x1, URZ ;  /* 0x0000000106067890 */ /* 0x000fc8000fffe0ff */
[----:B------:R-:W-:-:S04]  /*2460*/  UISETP.NE.AND UP0, UPT, UR6, 0x3, UPT ;  /* 0x000000030600788c */ /* 0x000fc8000bf05270 */
[----:B------:R-:W-:Y:S02]  /*2470*/  USEL UR7, URZ, 0x1, UP0 ;  /* 0x00000001ff077887 */ /* 0x000fe40008000000 */
[----:B------:R-:W-:-:S04]  /*2480*/  USEL UR6, UR6, URZ, UP0 ;  /* 0x000000ff06067287 */ /* 0x000fc80008000000 */
[----:B------:R-:W-:Y:S01]  /*2490*/  ULEA UR5, UR6, UR4, 0x3 ;  /* 0x0000000406057291 */ /* 0x000fe2000f8e18ff */
[----:B------:R-:W-:-:S04]  /*24a0*/  LOP3.LUT R17, R17, UR7, RZ, 0x3c, !PT ;  /* 0x0000000711117c12 */ /* 0x000fc8000f8e3cff */
[----:B-1----:R-:W-:-:S04]  /*24b0*/  SHF.L.U32 R2, R17, 0x1f, RZ ;  /* 0x0000001f11027819 */ /* 0x002fc800000006ff */
[----:B------:R-:W1:Y:S02]  /*24c0*/  SYNCS.PHASECHK.TRANS64.TRYWAIT P0, [UR5], R2 ;  /* 0x00000002ff0075a7 */ /* 0x000e640008001105 */
[----:B-1----:R-:W-:Y:S05]  /*24d0*/  @!P0 BRA `(.L_x_37) ;  /* 0x0000007c00048947 */ /* 0x002fea0003800000 */
.L_x_173:
[----:B------:R-:W-:-:S04]  /*24e0*/  UIADD3 UR6, UPT, UPT, UR6, 0x1, URZ ;  /* 0x0000000106067890 */ /* 0x000fc8000fffe0ff */
[----:B------:R-:W-:-:S04]  /*24f0*/  UISETP.NE.AND UP0, UPT, UR6, 0x3, UPT ;  /* 0x000000030600788c */ /* 0x000fc8000bf05270 */
[----:B------:R-:W-:Y:S02]  /*2500*/  USEL UR5, URZ, 0x1, UP0 ;  /* 0x00000001ff057887 */ /* 0x000fe40008000000 */
[----:B------:R-:W-:-:S04]  /*2510*/  USEL UR6, UR6, URZ, UP0 ;  /* 0x000000ff06067287 */ /* 0x000fc80008000000 */
[----:B------:R-:W-:Y:S01]  /*2520*/  ULEA UR6, UR6, UR4, 0x3 ;  /* 0x0000000406067291 */ /* 0x000fe2000f8e18ff */
[----:B-1----:R-:W-:-:S04]  /*2530*/  LOP3.LUT R2, R17, UR5, RZ, 0x3c, !PT ;  /* 0x0000000511027c12 */ /* 0x002fc8000f8e3cff */
[----:B------:R-:W-:Y:S01]  /*2540*/  SHF.L.U32 R2, R2, 0x1f, RZ ;  /* 0x0000001f02027819 */ /* 0x000fe200000006ff */
[----:B----4-:R-:W-:-:S07]  /*2550*/  IMAD.U32 R0, RZ, RZ, UR6 ;  /* 0x00000006ff007e24 */ /* 0x010fce000f8e00ff */
.L_x_38:
[----:B-1----:R1:W2:Y:S02]  /*2560*/  SYNCS.PHASECHK.TRANS64.TRYWAIT P0, [R0+URZ], R2 ;  /* 0x00000002000075a7 */ /* 0x0022a400080011ff */
[----:B--2---:R-:W-:Y:S05]  /*2570*/  @!P0 NANOSLEEP.SYNCS 0x989680 ;  /* 0x009896800000895d */ /* 0x004fea0003900000 */
[----:B------:R-:W2:Y:S02]  /*2580*/  @!P0 SYNCS.PHASECHK.TRANS64 P0, [R0+URZ], R2 ;  /* 0x00000002000085a7 */ /* 0x000ea400080010ff */
[----:B--2---:R-:W-:Y:S05]  /*2590*/  @P0 EXIT ;  /* 0x000000000000094d */ /* 0x004fea0003800000 */
[----:B------:R-:W-:Y:S05]  /*25a0*/  BRA `(.L_x_38) ;  /* 0xfffffffc00ec7947 */ /* 0x000fea000383ffff */
.L_x_17:
[----:B------:R-:W-:-:S04]  /*25b0*/  UISETP.NE.AND UP1, UPT, UR37, URZ, UPT ;  /* 0x000000ff2500728c */ /* 0x000fc8000bf25270 */
[----:B------:R-:W-:-:S09]  /*25c0*/  UISETP.NE.OR UP1, UPT, UR8, 0x1, UP1 ;  /* 0x000000010800788c */ /* 0x000fd20008f25670 */
[----:B------:R-:W-:Y:S05]  /*25d0*/  BRA.U UP1, `(.L_x_39) ;  /* 0x0000000501487547 */ /* 0x000fea000b800000 */
[----:B------:R-:W-:Y:S01]  /*25e0*/  ISETP.NE.AND P2, PT, R2, RZ, PT ;  /* 0x000000ff0200720c */ /* 0x000fe20003f45270 */
[----:B------:R-:W-:Y:S01]  /*25f0*/  IMAD.MOV.U32 R12, RZ, RZ, 0x1 ;  /* 0x00000001ff0c7424 */ /* 0x000fe200078e00ff */
[----:B------:R-:W-:Y:S02]  /*2600*/  CS2R R10, SRZ ;  /* 0x00000000000a7805 */ /* 0x000fe4000001ff00 */
[----:B------:R-:W-:Y:S01]  /*2610*/  CS2R R8, SRZ ;  /* 0x0000000000087805 */ /* 0x000fe2000001ff00 */
[----:B------:R-:W-:Y:S01]  /*2620*/  UMOV UR4, 0x400 ;  /* 0x0000040000047882 */ /* 0x000fe20000000000 */
[----:B------:R-:W-:Y:S01]  /*2630*/  UMOV UR6, URZ ;  /* 0x000000ff00067c82 */ /* 0x000fe20008000000 */
[----:B------:R-:W-:-:S12]  /*2640*/  ULEA UR37, UR37, UR4, 0x18 ;  /* 0x0000000425257291 */ /* 0x000fd8000f8ec0ff */
.L_x_43:
[----:B------:R-:W-:Y:S02]  /*2650*/  LEA R0, R8, UR37, 0x3 ;  /* 0x0000002508007c11 */ /* 0x000fe4000f8e18ff */
[----:B------:R-:W-:-:S03]  /*2660*/  SHF.L.U32 R4, R9, 0x1f, RZ ;  /* 0x0000001f09047819 */ /* 0x000fc600000006ff */
[----:B------:R-:W-:Y:S01]  /*2670*/  VIADD R5, R0, 0xf0 ;  /* 0x000000f000057836 */ /* 0x000fe20000000000 */
[----:B------:R-:W1:Y:S02]  /*2680*/  SYNCS.PHASECHK.TRANS64.TRYWAIT P0, [R0+URZ+0xe0], R4 ;  /* 0x0000e004000075a7 */ /* 0x000e6400080011ff */
[----:B-1----:R-:W-:Y:S05]  /*2690*/  @!P0 BRA `(.L_x_40) ;  /* 0x0000007800ac8947 */ /* 0x002fea0003800000 */
.L_x_174:
[----:B------:R-:W-:Y:S01]  /*26a0*/  ULEA UR5, UR6, UR37, 0x3 ;  /* 0x0000002506057291 */ /* 0x000fe2000f8e18ff */
[----:B-1----:R-:W-:Y:S01]  /*26b0*/  PRMT R0, RZ, 0x654, R5 ;  /* 0x00000654ff007816 */ /* 0x002fe20000000005 */
[----:B------:R-:W-:Y:S01]  /*26c0*/  @!P2 IMAD.MOV.U32 R4, RZ, RZ, 0x10 ;  /* 0x00000010ff04a424 */ /* 0x000fe200078e00ff */
[----:B------:R-:W-:Y:S01]  /*26d0*/  SHF.L.U32 R5, R12, 0x1f, RZ ;  /* 0x0000001f0c057819 */ /* 0x000fe200000006ff */
[----:B------:R-:W-:Y:S01]  /*26e0*/  UIADD3 UR4, UPT, UPT, UR5, 0x80, URZ ;  /* 0x0000008005047890 */ /* 0x000fe2000fffe0ff */
[----:B------:R1:W-:Y:S05]  /*26f0*/  SYNCS.ARRIVE.TRANS64.RED.A1T0 RZ, [R0+URZ], RZ ;  /* 0x000000ff00ff79a7 */ /* 0x0003ea00081004ff */
[----:B------:R-:W-:Y:S01]  /*2700*/  IMAD.U32 R6, RZ, RZ, UR4 ;  /* 0x00000004ff067e24 */ /* 0x000fe2000f8e00ff */
[----:B------:R-:W2:Y:S04]  /*2710*/  SYNCS.PHASECHK.TRANS64.TRYWAIT P0, [UR5+0x90], R5 ;  /* 0x00009005ff0075a7 */ /* 0x000ea80008001105 */
[----:B------:R-:W-:Y:S01]  /*2720*/  PRMT R6, R2, 0x654, R6 ;  /* 0x0000065402067816 */ /* 0x000fe20000000006 */
[----:B-12---:R-:W-:Y:S06]  /*2730*/  @!P0 BRA `(.L_x_41) ;  /* 0x0000007800988947 */ /* 0x006fec0003800000 */
.L_x_176:
[----:B------:R-:W-:Y:S01]  /*2740*/  ULEA UR4, UR6, UR37, 0x4 ;  /* 0x0000002506047291 */ /* 0x000fe2000f8e20ff */
[----:B------:R-:W-:Y:S01]  /*2750*/  SEL R3, R6, R3, !P2 ;  /* 0x0000000306037207 */ /* 0x000fe20005000000 */
[----:B------:R-:W-:Y:S01]  /*2760*/  UIADD3 UR5, UPT, UPT, UR5, 0x80, URZ ;  /* 0x0000008005057890 */ /* 0x000fe2000fffe0ff */
[----:B-1----:R-:W-:Y:S01]  /*2770*/  LEA R0, R11, UR37, 0x3 ;  /* 0x000000250b007c11 */ /* 0x002fe2000f8e18ff */
[----:B------:R-:W-:Y:S01]  /*2780*/  UIADD3 UR4, UPT, UPT, UR4, 0x110, URZ ;  /* 0x0000011004047890 */ /* 0x000fe2000fffe0ff */
[----:B------:R1:W-:Y:S01]  /*2790*/  @!P2 SYNCS.ARRIVE.TRANS64.RED RZ, [R3+URZ], R4 ;  /* 0x0000000403ffa9a7 */ /* 0x0003e200080004ff */
[----:B------:R-:W-:Y:S01]  /*27a0*/  UIADD3 UR6, UPT, UPT, UR6, 0x1, URZ ;  /* 0x0000000106067890 */ /* 0x000fe2000fffe0ff */
[----:B------:R-:W-:-:S03]  /*27b0*/  VIADD R8, R8, 0x1 ;  /* 0x0000000108087836 */ /* 0x000fc60000000000 */
[----:B------:R-:W-:Y:S02]  /*27c0*/  UISETP.NE.AND UP0, UPT, UR6, 0x2, UPT ;  /* 0x000000020600788c */ /* 0x000fe4000bf05270 */
[----:B------:R-:W-:Y:S01]  /*27d0*/  ISETP.NE.AND P0, PT, R8, 0x2, PT ;  /* 0x000000020800780c */ /* 0x000fe20003f05270 */
[----:B------:R-:W-:Y:S06]  /*27e0*/  UGETNEXTWORKID.BROADCAST [UR4], [UR5] ;  /* 0x00000000040073ca */ /* 0x000fec0008000100 */
[----:B------:R-:W-:Y:S02]  /*27f0*/  USEL UR4, URZ, 0x1, UP0 ;  /* 0x00000001ff047887 */ /* 0x000fe40008000000 */
[----:B------:R-:W-:-:S04]  /*2800*/  USEL UR6, UR6, URZ, UP0 ;  /* 0x000000ff06067287 */ /* 0x000fc80008000000 */
[----:B------:R-:W-:Y:S02]  /*2810*/  LOP3.LUT R12, R12, UR4, RZ, 0x3c, !PT ;  /* 0x000000040c0c7c12 */ /* 0x000fe4000f8e3cff */
[----:B-1----:R-:W-:-:S04]  /*2820*/  SHF.L.U32 R4, R10, 0x1f, RZ ;  /* 0x0000001f0a047819 */ /* 0x002fc800000006ff */
[----:B------:R-:W1:Y:S02]  /*2830*/  SYNCS.PHASECHK.TRANS64.TRYWAIT P1, [R0+URZ+0x80], R4 ;  /* 0x00008004000075a7 */ /* 0x000e6400080211ff */
[----:B-1----:R-:W-:Y:S05]  /*2840*/  @!P1 BRA `(.L_x_42) ;  /* 0x00000078006c9947 */ /* 0x002fea0003800000 */
.L_x_177:
[C---:B-1----:R-:W-:Y:S01]  /*2850*/  LEA R4, R11.reuse, UR37, 0x4 ;  /* 0x000000250b047c11 */ /* 0x042fe2000f8e20ff */
[----:B------:R-:W-:Y:S01]  /*2860*/  VIADD R0, R0, 0x90 ;  /* 0x0000009000007836 */ /* 0x000fe20000000000 */
[----:B------:R-:W-:Y:S01]  /*2870*/  SEL R8, R8, RZ, P0 ;  /* 0x000000ff08087207 */ /* 0x000fe20000000000 */
[----:B------:R-:W-:-:S03]  /*2880*/  VIADD R11, R11, 0x1 ;  /* 0x000000010b0b7836 */ /* 0x000fc60000000000 */
[----:B------:R-:W1:Y:S01]  /*2890*/  LDS.128 R4, [R4+0x110] ;  /* 0x0001100004047984 */ /* 0x000e620000000c00 */
[----:B------:R-:W-:Y:S02]  /*28a0*/  PRMT R0, RZ, 0x654, R0 ;  /* 0x00000654ff007816 */ /* 0x000fe40000000000 */
[C---:B------:R-:W-:Y:S01]  /*28b0*/  ISETP.NE.AND P1, PT, R11.reuse, 0x2, PT ;  /* 0x000000020b00780c */ /* 0x040fe20003f25270 */
[----:B------:R-:W-:Y:S01]  /*28c0*/  @!PT LDS RZ, [RZ] ;  /* 0x00000000fffff984 */ /* 0x000fe20000000800 */
[----:B------:R-:W-:Y:S01]  /*28d0*/  @!PT LDS RZ, [RZ] ;  /* 0x00000000fffff984 */ /* 0x000fe20000000800 */
[----:B------:R-:W-:Y:S01]  /*28e0*/  @!PT LDS RZ, [RZ] ;  /* 0x00000000fffff984 */ /* 0x000fe20000000800 */
[----:B------:R-:W-:Y:S01]  /*28f0*/  @!PT LDS RZ, [RZ] ;  /* 0x00000000fffff984 */ /* 0x000fe20000000800 */
[----:B------:R2:W-:Y:S06]  /*2900*/  MEMBAR.ALL.CTA ;  /* 0x0000000000007992 */ /* 0x0005ec0000008000 */
[----:B--2---:R-:W2:Y:S01]  /*2910*/  FENCE.VIEW.ASYNC.S ;  /* 0x00000000000073c6 */ /* 0x004ea20000000000 */
[----:B------:R-:W-:Y:S01]  /*2920*/  SEL R11, R11, RZ, P1 ;  /* 0x000000ff0b0b7207 */ /* 0x000fe20000800000 */
[----:B--2---:R2:W-:Y:S01]  /*2930*/  SYNCS.ARRIVE.TRANS64.RED.A1T0 RZ, [R0+URZ], RZ ;  /* 0x000000ff00ff79a7 */ /* 0x0045e200081004ff */
[----:B-1----:R-:W-:-:S02]  /*2940*/  LOP3.LUT P3, RZ, R6, 0x1, RZ, 0xc0, !PT ;  /* 0x0000000106ff7812 */ /* 0x002fc4000786c0ff */
[----:B------:R-:W-:-:S04]  /*2950*/  SEL R4, RZ, 0x1, P1 ;  /* 0x00000001ff047807 */ /* 0x000fc80000800000 */
[----:B------:R-:W-:Y:S02]  /*2960*/  LOP3.LUT R10, R10, R4, RZ, 0x3c, !PT ;  /* 0x000000040a0a7212 */ /* 0x000fe400078e3cff */
[----:B--2---:R-:W-:-:S04]  /*2970*/  SEL R0, RZ, 0x1, P0 ;  /* 0x00000001ff007807 */ /* 0x004fc80000000000 */
[----:B------:R-:W-:Y:S01]  /*2980*/  LOP3.LUT R9, R9, R0, RZ, 0x3c, !PT ;  /* 0x0000000009097212 */ /* 0x000fe200078e3cff */
[----:B------:R-:W-:Y:S06]  /*2990*/  @P3 BRA `(.L_x_43) ;  /* 0xfffffffc002c3947 */ /* 0x000fec000383ffff */
[----:B------:R-:W-:Y:S01]  /*29a0*/  ULEA UR5, UR6, UR37, 0x3 ;  /* 0x0000002506057291 */ /* 0x000fe2000f8e18ff */
[----:B------:R-:W-:-:S08]  /*29b0*/  SHF.L.U32 R2, R12, 0x1f, RZ ;  /* 0x0000001f0c027819 */ /* 0x000fd000000006ff */
[----:B------:R-:W1:Y:S02]  /*29c0*/  SYNCS.PHASECHK.TRANS64 P0, [UR5+0x90], R2 ;  /* 0x00009002ff0075a7 */ /* 0x000e640008001005 */
[----:B-1----:R-:W-:Y:S05]  /*29d0*/  @P0 BRA `(.L_x_44) ;  /* 0x0000000000080947 */ /* 0x002fea0003800000 */
[----:B------:R-:W1:Y:S02]  /*29e0*/  SYNCS.PHASECHK.TRANS64.TRYWAIT P0, [UR5+0x90], R2 ;  /* 0x00009002ff0075a7 */ /* 0x000e640008001105 */
[----:B-1----:R-:W-:Y:S05]  /*29f0*/  @!P0 BRA `(.L_x_45) ;  /* 0x0000007800148947 */ /* 0x002fea0003800000 */
.L_x_44:
[----:B------:R-:W-:-:S04]  /*2a00*/  UIADD3 UR4, UPT, UPT, UR6, 0x1, URZ ;  /* 0x0000000106047890 */ /* 0x000fc8000fffe0ff */
[----:B------:R-:W-:-:S04]  /*2a10*/  UISETP.NE.AND UP0, UPT, UR4, 0x2, UPT ;  /* 0x000000020400788c */ /* 0x000fc8000bf05270 */
[----:B------:R-:W-:Y:S02]  /*2a20*/  USEL UR7, URZ, 0x1, UP0 ;  /* 0x00000001ff077887 */ /* 0x000fe40008000000 */
[----:B------:R-:W-:-:S04]  /*2a30*/  USEL UR4, UR4, URZ, UP0 ;  /* 0x000000ff04047287 */ /* 0x000fc80008000000 */
[----:B------:R-:W-:Y:S01]  /*2a40*/  ULEA UR4, UR4, UR37, 0x3 ;  /* 0x0000002504047291 */ /* 0x000fe2000f8e18ff */
[----:B-1----:R-:W-:-:S04]  /*2a50*/  LOP3.LUT R2, R12, UR7, RZ, 0x3c, !PT ;  /* 0x000000070c027c12 */ /* 0x002fc8000f8e3cff */
[----:B------:R-:W-:-:S04]  /*2a60*/  SHF.L.U32 R0, R2, 0x1f, RZ ;  /* 0x0000001f02007819 */ /* 0x000fc800000006ff */
[----:B------:R-:W1:Y:S02]  /*2a70*/  SYNCS.PHASECHK.TRANS64 P0, [UR4+0x90], R0 ;  /* 0x00009000ff0075a7 */ /* 0x000e640008001004 */
[----:B-1----:R-:W-:Y:S05]  /*2a80*/  @P0 EXIT ;  /* 0x000000000000094d */ /* 0x002fea0003800000 */
[----:B------:R-:W-:Y:S02]  /*2a90*/  SHF.L.U32 R2, R2, 0x1f, RZ ;  /* 0x0000001f02027819 */ /* 0x000fe400000006ff */
[----:B------:R-:W-:-:S07]  /*2aa0*/  MOV R0, UR4 ;  /* 0x0000000400007c02 */ /* 0x000fce0008000f00 */
.L_x_46:
[----:B-1----:R1:W2:Y:S02]  /*2ab0*/  SYNCS.PHASECHK.TRANS64.TRYWAIT P0, [R0+URZ+0x90], R2 ;  /* 0x00009002000075a7 */ /* 0x0022a400080011ff */
[----:B--2---:R-:W-:Y:S05]  /*2ac0*/  @!P0 NANOSLEEP.SYNCS 0x989680 ;  /* 0x009896800000895d */ /* 0x004fea0003900000 */
[----:B------:R-:W2:Y:S02]  /*2ad0*/  @!P0 SYNCS.PHASECHK.TRANS64 P0, [R0+URZ+0x90], R2 ;  /* 0x00009002000085a7 */ /* 0x000ea400080010ff */
[----:B--2---:R-:W-:Y:S05]  /*2ae0*/  @P0 EXIT ;  /* 0x000000000000094d */ /* 0x004fea0003800000 */
[----:B------:R-:W-:Y:S05]  /*2af0*/  BRA `(.L_x_46) ;  /* 0xfffffffc00ec7947 */ /* 0x000fea000383ffff */
.L_x_39:
[----:B------:R-:W-:-:S09]  /*2b00*/  UISETP.NE.AND UP1, UPT, UR8, URZ, UPT ;  /* 0x000000ff0800728c */ /* 0x000fd2000bf25270 */
[----:B------:R-:W-:Y:S05]  /*2b10*/  BRA.U UP1, `(.L_x_47) ;  /* 0x0000001101247547 */ /* 0x000fea000b800000 */
[----:B------:R-:W-:Y:S01]  /*2b20*/  UMOV UR4, 0x40 ;  /* 0x0000004000047882 */ /* 0x000fe20000000000 */
[----:B------:R-:W-:Y:S01]  /*2b30*/  NOP ;  /* 0x0000000000007918 */ /* 0x000fe20000000000 */
[----:B------:R-:W-:Y:S01]  /*2b40*/  ULEA UR4, UR37, UR4, 0x18 ;  /* 0x0000000425047291 */ /* 0x000fe2000f8ec0ff */
[----:B------:R-:W-:Y:S02]  /*2b50*/  UMOV UR5, 0x400 ;  /* 0x0000040000057882 */ /* 0x000fe40000000000 */
[----:B------:R-:W-:-:S06]  /*2b60*/  ULEA UR37, UR37, UR5, 0x18 ;  /* 0x0000000525257291 */ /* 0x000fcc000f8ec0ff */
[----:B------:R-:W1:Y:S02]  /*2b70*/  LDS.U8 R0, [UR4+0x1c] ;  /* 0x00001c04ff007984 */ /* 0x000e640008000000 */
[----:B-1----:R-:W-:-:S13]  /*2b80*/  ISETP.NE.AND P0, PT, R0, RZ, PT ;  /* 0x000000ff0000720c */ /* 0x002fda0003f05270 */
[----:B------:R-:W-:Y:S05]  /*2b90*/  @P0 BRA `(.L_x_48) ;  /* 0x0000000000580947 */ /* 0x000fea0003800000 */
[----:B------:R-:W-:-:S13]  /*2ba0*/  ELECT P0, URZ, PT ;  /* 0x0000000000ff782f */ /* 0x000fda0003800000 */
[----:B------:R-:W-:Y:S05]  /*2bb0*/  @!P0 BRA `(.L_x_49) ;  /* 0x0000000000608947 */ /* 0x000fea0003800000 */
[----:B------:R-:W-:Y:S01]  /*2bc0*/  UMOV UR5, 0x10 ;  /* 0x0000001000057882 */ /* 0x000fe20000000000 */
[----:B------:R-:W-:Y:S01]  /*2bd0*/  HFMA2 R0, -RZ, RZ, 0, 5.9604644775390625e-08 ;  /* 0x00000001ff007431 */ /* 0x000fe200000001ff */
[----:B------:R-:W-:-:S03]  /*2be0*/  MOV R2, 0xffff ;  /* 0x0000ffff00027802 */ /* 0x000fc60000000f00 */
[----:B------:R-:W-:Y:S04]  /*2bf0*/  DEPBAR.LE SB1, 0x36 ;  /* 0x00009d800000791a */ /* 0x000fe80000000000 */
[----:B------:R-:W1:Y:S02]  /*2c00*/  UTCATOMSWS.FIND_AND_SET.ALIGN UP0, UR5, UR5 ;  /* 0x00000005000575e3 */ /* 0x000e640008000800 */
[----:B-1----:R-:W-:Y:S01]  /*2c10*/  MOV R3, UR5 ;  /* 0x0000000500037c02 */ /* 0x002fe20008000f00 */
[----:B------:R-:W-:Y:S06]  /*2c20*/  BRA.U UP0, `(.L_x_50) ;  /* 0x0000000100187547 */ /* 0x000fec000b800000 */
.L_x_51:
[----:B------:R-:W-:Y:S05]  /*2c30*/  NANOSLEEP 0x64 ;  /* 0x000000640000795d */ /* 0x000fea0003800000 */
[----:B------:R-:W-:-:S05]  /*2c40*/  UMOV UR5, 0x10 ;  /* 0x0000001000057882 */ /* 0x000fca0000000000 */
[----:B------:R-:W-:Y:S04]  /*2c50*/  DEPBAR.LE SB1, 0x36 ;  /* 0x00009d800000791a */ /* 0x000fe80000000000 */
[----:B------:R-:W1:Y:S02]  /*2c60*/  UTCATOMSWS.FIND_AND_SET.ALIGN UP0, UR5, UR5 ;  /* 0x00000005000575e3 */ /* 0x000e640008000800 */
[----:B-1----:R-:W-:Y:S01]  /*2c70*/  MOV R3, UR5 ;  /* 0x0000000500037c02 */ /* 0x002fe20008000f00 */
[----:B------:R-:W-:Y:S05]  /*2c80*/  BRA.U !UP0, `(.L_x_51) ;  /* 0xfffffffd08e87547 */ /* 0x000fea000b83ffff */
.L_x_50:
[-C--:B------:R-:W-:Y:S02]  /*2c90*/  SHF.L.U32 R2, R2, R3.reuse, RZ ;  /* 0x0000000302027219 */ /* 0x080fe400000006ff */
[----:B------:R-:W-:Y:S01]  /*2ca0*/  SHF.L.U32 R0, R0, R3, RZ ;  /* 0x0000000300007219 */ /* 0x000fe200000006ff */
[----:B------:R-:W-:Y:S02]  /*2cb0*/  IMAD.SHL.U32 R3, R3, 0x20, RZ ;  /* 0x0000002003037824 */ /* 0x000fe400078e00ff */
[----:B------:R1:W-:Y:S04]  /*2cc0*/  ATOMS.OR RZ, [UR4+0x14], R2 ;  /* 0x00001402ffff798c */ /* 0x0003e8000b000004 */
[----:B------:R1:W-:Y:S04]  /*2cd0*/  ATOMS.OR RZ, [UR4+0x18], R0 ;  /* 0x00001800ffff798c */ /* 0x0003e8000b000004 */
[----:B------:R1:W-:Y:S01]  /*2ce0*/  STS [UR37+0x130], R3 ;  /* 0x00013003ff007988 */ /* 0x0003e20008000825 */
[----:B------:R-:W-:Y:S05]  /*2cf0*/  BRA `(.L_x_49) ;  /* 0x0000000000107947 */ /* 0x000fea0003800000 */
.L_x_48:
[----:B------:R-:W-:Y:S02]  /*2d00*/  MOV R0, 0xffffffff ;  /* 0xffffffff00007802 */ /* 0x000fe40000000f00 */
[----:B------:R-:W-:-:S03]  /*2d10*/  MOV R2, 0x2d40 ;  /* 0x00002d4000027802 */ /* 0x000fc60000000f00 */
[----:B------:R1:W-:Y:S04]  /*2d20*/  STS [UR37+0x130], R0 ;  /* 0x00013000ff007988 */ /* 0x0003e80008000825 */
[----:B-1-3-5:R-:W-:Y:S05]  /*2d30*/  CALL.REL.NOINC `($__internal_1_$__cuda_sm10x_tcgen05_guardrail_trap_phase_invalid_during_alloc) ;  /* 0x00000080000c7944 */ /* 0x02afea0003c00000 */
.L_x_49:
[----:B------:R-:W-:Y:S05]  /*2d40*/  WARPSYNC.ALL ;  /* 0x0000000000007948 */ /* 0x000fea0003800000 */
[----:B------:R-:W2:Y:S01]  /*2d50*/  S2UR UR5, SR_CgaCtaId ;  /* 0x00000000000579c3 */ /* 0x000ea20000008800 */
[----:B------:R-:W-:Y:S01]  /*2d60*/  UMOV UR4, 0x400 ;  /* 0x0000040000047882 */ /* 0x000fe20000000000 */
[----:B------:R-:W-:-:S06]  /*2d70*/  NOP ;  /* 0x0000000000007918 */ /* 0x000fcc0000000000 */
[----:B------:R-:W-:Y:S06]  /*2d80*/  BAR.ARV 0x6, 0xa0 ;  /* 0x0182800000007b1d */ /* 0x000fec0000002000 */
[----:B------:R-:W4:Y:S01]  /*2d90*/  LDCU UR7, c[0x0][0x38c] ;  /* 0x00007180ff0777ac */ /* 0x000f220008000800 */
[----:B------:R-:W-:Y:S01]  /*2da0*/  IMAD.MOV.U32 R11, RZ, RZ, 0x1 ;  /* 0x00000001ff0b7424 */ /* 0x000fe200078e00ff */
[----:B------:R-:W-:Y:S01]  /*2db0*/  CS2R R8, SRZ ;  /* 0x0000000000087805 */ /* 0x000fe2000001ff00 */
[----:B------:R-:W-:Y:S01]  /*2dc0*/  IMAD.MOV.U32 R10, RZ, RZ, RZ ;  /* 0x000000ffff0a7224 */ /* 0x000fe200078e00ff */
[----:B------:R-:W3:Y:S01]  /*2dd0*/  LDCU UR6, c[0x0][0x38c] ;  /* 0x00007180ff0677ac */ /* 0x000ee20008000800 */
[----:B------:R-:W-:Y:S01]  /*2de0*/  UMOV UR15, URZ ;  /* 0x000000ff000f7c82 */ /* 0x000fe20008000000 */
[----:B------:R-:W-:Y:S01]  /*2df0*/  UMOV UR14, URZ ;  /* 0x000000ff000e7c82 */ /* 0x000fe20008000000 */
[----:B--2---:R-:W-:Y:S01]  /*2e00*/  ULEA UR5, UR5, UR4, 0x18 ;  /* 0x0000000405057291 */ /* 0x004fe2000f8ec0ff */
[----:B------:R-:W-:Y:S01]  /*2e10*/  UMOV UR32, 0x0 ;  /* 0x0000000000207882 */ /* 0x000fe20000000000 */
[----:B------:R-:W-:-:S02]  /*2e20*/  UMOV UR33, 0x8200910 ;  /* 0x0820091000217882 */ /* 0x000fc40000000000 */
[----:B------:R-:W-:Y:S02]  /*2e30*/  UIADD3 UR9, UPT, UPT, UR5, 0x8400, URZ ;  /* 0x0000840005097890 */ /* 0x000fe4000fffe0ff */
[----:B------:R-:W-:Y:S02]  /*2e40*/  UIADD3 UR10, UPT, UPT, UR5, 0x20400, URZ ;  /* 0x00020400050a7890 */ /* 0x000fe4000fffe0ff */
[----:B----4-:R-:W-:Y:S01]  /*2e50*/  UIADD3 UR7, UPT, UPT, UR7, 0x3f, URZ ;  /* 0x0000003f07077890 */ /* 0x010fe2000fffe0ff */
[----:B-1----:R-:W1:Y:S01]  /*2e60*/  LDS R0, [UR5+0x130] ;  /* 0x00013005ff007984 */ /* 0x002e620008000800 */
[----:B------:R-:W-:Y:S02]  /*2e70*/  USHF.R.U32.HI UR9, URZ, 0x4, UR9 ;  /* 0x00000004ff097899 */ /* 0x000fe40008011609 */
[----:B------:R-:W-:Y:S02]  /*2e80*/  USHF.R.S32.HI UR4, URZ, 0x1f, UR7 ;  /* 0x0000001fff047899 */ /* 0x000fe40008011407 */
[----:B------:R-:W-:-:S02]  /*2e90*/  USHF.R.U32.HI UR10, URZ, 0x4, UR10 ;  /* 0x00000004ff0a7899 */ /* 0x000fc4000801160a */
[----:B------:R-:W-:Y:S02]  /*2ea0*/  ULEA.HI UR4, UR4, UR7, URZ, 0x6 ;  /* 0x0000000704047291 */ /* 0x000fe4000f8f30ff */
[----:B------:R-:W-:Y:S02]  /*2eb0*/  ULOP3.LUT UR9, UR9, 0x3fff, URZ, 0xc0, !UPT ;  /* 0x00003fff09097892 */ /* 0x000fe4000f8ec0ff */
[----:B------:R-:W-:Y:S02]  /*2ec0*/  USHF.R.S32.HI UR4, URZ, 0x6, UR4 ;  /* 0x00000006ff047899 */ /* 0x000fe40008011404 */
[----:B------:R-:W-:Y:S02]  /*2ed0*/  ULOP3.LUT UR10, UR10, 0x3fff, URZ, 0xc0, !UPT ;  /* 0x00003fff0a0a7892 */ /* 0x000fe4000f8ec0ff */
[----:B------:R-:W-:Y:S01]  /*2ee0*/  UISETP.LT.AND UP0, UPT, UR4, 0x1, UPT ;  /* 0x000000010400788c */ /* 0x000fe2000bf01270 */
[----:B------:R-:W-:Y:S01]  /*2ef0*/  UMOV UR30, 0x0 ;  /* 0x00000000001e7882 */ /* 0x000fe20000000000 */
[----:B------:R-:W-:-:S02]  /*2f00*/  UMOV UR31, 0x8200910 ;  /* 0x08200910001f7882 */ /* 0x000fc40000000000 */
[----:B------:R-:W-:Y:S01]  /*2f10*/  USEL UR8, UR4, 0x1, !UP0 ;  /* 0x0000000104087887 */ /* 0x000fe2000c000000 */
[----:B------:R-:W-:Y:S01]  /*2f20*/  UMOV UR28, 0x0 ;  /* 0x00000000001c7882 */ /* 0x000fe20000000000 */
[----:B------:R-:W-:Y:S01]  /*2f30*/  UMOV UR29, 0x8200910 ;  /* 0x08200910001d7882 */ /* 0x000fe20000000000 */
[----:B------:R-:W-:Y:S01]  /*2f40*/  UMOV UR26, 0x0 ;  /* 0x00000000001a7882 */ /* 0x000fe20000000000 */
[----:B------:R-:W-:Y:S01]  /*2f50*/  UMOV UR27, 0x8200910 ;  /* 0x08200910001b7882 */ /* 0x000fe20000000000 */
[----:B------:R-:W-:Y:S01]  /*2f60*/  UMOV UR24, 0x0 ;  /* 0x0000000000187882 */ /* 0x000fe20000000000 */
[----:B------:R-:W-:Y:S01]  /*2f70*/  UMOV UR25, 0x8200910 ;  /* 0x0820091000197882 */ /* 0x000fe20000000000 */
[----:B------:R-:W-:Y:S01]  /*2f80*/  UMOV UR22, 0x0 ;  /* 0x0000000000167882 */ /* 0x000fe20000000000 */
[----:B------:R-:W-:Y:S01]  /*2f90*/  UMOV UR23, 0x8200910 ;  /* 0x0820091000177882 */ /* 0x000fe20000000000 */
[----:B------:R-:W-:Y:S02]  /*2fa0*/  ULOP3.LUT UR9, UR9, 0x10000, URZ, 0xfc, !UPT ;  /* 0x0001000009097892 */ /* 0x000fe4000f8efcff */
[----:B------:R-:W-:-:S02]  /*2fb0*/  ULOP3.LUT UR10, UR10, 0x10000, URZ, 0xfc, !UPT ;  /* 0x000100000a0a7892 */ /* 0x000fc4000f8efcff */
[----:B------:R-:W-:Y:S02]  /*2fc0*/  UIADD3 UR8, UPT, UPT, -UR8, URZ, URZ ;  /* 0x000000ff08087290 */ /* 0x000fe4000fffe1ff */
[----:B---3--:R-:W-:Y:S01]  /*2fd0*/  UISETP.GE.AND UP3, UPT, UR6, 0x1, UPT ;  /* 0x000000010600788c */ /* 0x008fe2000bf66270 */
[----:B------:R-:W-:Y:S01]  /*2fe0*/  UMOV UR20, 0x0 ;  /* 0x0000000000147882 */ /* 0x000fe20000000000 */
[----:B------:R-:W-:Y:S01]  /*2ff0*/  UMOV UR21, 0x8200910 ;  /* 0x0820091000157882 */ /* 0x000fe20000000000 */
[----:B------:R-:W-:Y:S01]  /*3000*/  UMOV UR18, 0x0 ;  /* 0x0000000000127882 */ /* 0x000fe20000000000 */
[----:B-1----:R-:W-:Y:S01]  /*3010*/  R2UR UR16, R0 ;  /* 0x00000000001072ca */ /* 0x002fe200000e0000 */
[----:B------:R-:W-:-:S14]  /*3020*/  UMOV UR19, 0x8200910 ;  /* 0x0820091000137882 */ /* 0x000fdc0000000000 */
.L_x_58:
[----:B------:R-:W-:Y:S02]  /*3030*/  LEA R0, R10, UR5, 0x3 ;  /* 0x000000050a007c11 */ /* 0x000fe4000f8e18ff */
[----:B------:R-:W-:Y:S02]  /*3040*/  SHF.L.U32 R2, R9, 0x1f, RZ ;  /* 0x0000001f09027819 */ /* 0x000fe400000006ff */
[----:B------:R-:W-:Y:S01]  /*3050*/  PLOP3.LUT P0, PT, PT, PT, UP3, 0x80, 0x8 ;  /* 0x000000000008781c */ /* 0x000fe20003f0f038 */
[----:B------:R-:W-:Y:S01]  /*3060*/  VIADD R3, R0, 0x90 ;  /* 0x0000009000037836 */ /* 0x000fe20000000000 */
[----:B-1----:R-:W1:Y:S02]  /*3070*/  SYNCS.PHASECHK.TRANS64.TRYWAIT P1, [R0+URZ+0x80], R2 ;  /* 0x00008002000075a7 */ /* 0x002e6400080211ff */
[----:B-1-3--:R-:W-:Y:S09]  /*3080*/  @!P1 BRA `(.L_x_52) ;  /* 0x0000007000889947 */ /* 0x00aff20003800000 */
.L_x_179:
[----:B------:R-:W-:Y:S01]  /*3090*/  LEA R4, R10, UR5, 0x4 ;  /* 0x000000050a047c11 */ /* 0x000fe2000f8e20ff */
[----:B------:R-:W-:Y:S01]  /*30a0*/  @UP3 ULEA UR7, UR14, UR5, 0x3 ;  /* 0x000000050e073291 */ /* 0x000fe2000f8e18ff */
[----:B------:R-:W-:Y:S01]  /*30b0*/  PLOP3.LUT P2, PT, PT, PT, PT, 0x80, 0x8 ;  /* 0x000000000008781c */ /* 0x000fe20003f4f070 */
[----:B------:R-:W-:Y:S01]  /*30c0*/  ULEA UR6, UR15, UR5, 0x3 ;  /* 0x000000050f067291 */ /* 0x000fe2000f8e18ff */
[----:B------:R-:W-:Y:S02]  /*30d0*/  PRMT R3, RZ, 0x654, R3 ;  /* 0x00000654ff037816 */ /* 0x000fe40000000003 */
[----:B------:R-:W2:Y:S01]  /*30e0*/  LDS.128 R4, [R4+0x110] ;  /* 0x0001100004047984 */ /* 0x000ea20000000c00 */
[----:B-1----:R-:W-:Y:S02]  /*30f0*/  @P0 SHF.L.U32 R2, R8, 0x1f, RZ ;  /* 0x0000001f08020819 */ /* 0x002fe400000006ff */
[----:B------:R-:W-:Y:S01]  /*3100*/  SHF.L.U32 R0, R11, 0x1f, RZ ;  /* 0x0000001f0b007819 */ /* 0x000fe200000006ff */
[----:B------:R-:W-:Y:S01]  /*3110*/  @!PT LDS RZ, [RZ] ;  /* 0x00000000fffff984 */ /* 0x000fe20000000800 */
[----:B------:R-:W-:Y:S01]  /*3120*/  @!PT LDS RZ, [RZ] ;  /* 0x00000000fffff984 */ /* 0x000fe20000000800 */
[----:B------:R-:W-:Y:S01]  /*3130*/  @!PT LDS RZ, [RZ] ;  /* 0x00000000fffff984 */ /* 0x000fe20000000800 */
[----:B------:R-:W-:Y:S01]  /*3140*/  @!PT LDS RZ, [RZ] ;  /* 0x00000000fffff984 */ /* 0x000fe20000000800 */
[----:B------:R1:W-:Y:S06]  /*3150*/  MEMBAR.ALL.CTA ;  /* 0x0000000000007992 */ /* 0x0003ec0000008000 */
[----:B-1----:R-:W1:Y:S02]  /*3160*/  FENCE.VIEW.ASYNC.S ;  /* 0x00000000000073c6 */ /* 0x002e640000000000 */
[----:B-1----:R1:W-:Y:S01]  /*3170*/  SYNCS.ARRIVE.TRANS64.RED.A1T0 RZ, [R3+URZ], RZ ;  /* 0x000000ff03ff79a7 */ /* 0x0023e200081004ff */
[----:B------:R1:W3:Y:S01]  /*3180*/  @P0 SYNCS.PHASECHK.TRANS64.TRYWAIT P2, [UR7], R2 ;  /* 0x00000002ff0005a7 */ /* 0x0002e20008041107 */
[----:B------:R-:W-:Y:S01]  /*3190*/  ULEA UR7, UR15, UR16, 0x7 ;  /* 0x000000100f077291 */ /* 0x000fe2000f8e38ff */
[----:B--2---:R-:W-:Y:S01]  /*31a0*/  LOP3.LUT P1, RZ, R6, 0x1, RZ, 0xc0, !PT ;  /* 0x0000000106ff7812 */ /* 0x004fe2000782c0ff */
[----:B------:R-:W2:Y:S02]  /*31b0*/  SYNCS.PHASECHK.TRANS64.TRYWAIT P0, [UR6+0xc0], R0 ;  /* 0x0000c000ff0075a7 */ /* 0x000ea40008001106 */
[----:B-123--:R-:W-:Y:S10]  /*31c0*/  @!P0 BRA `(.L_x_53) ;  /* 0x00000070004c8947 */ /* 0x00eff40003800000 */
.L_x_181:
[----:B------:R-:W-:Y:S01]  /*31d0*/  IADD3 R10, PT, PT, R10, 0x1, RZ ;  /* 0x000000010a0a7810 */ /* 0x000fe20007ffe0ff */
[----:B------:R-:W-:Y:S06]  /*31e0*/  BRA.U !UP3, `(.L_x_54) ;  /* 0x000000050b107547 */ /* 0x000fec000b800000 */
[----:B------:R-:W-:Y:S01]  /*31f0*/  UPLOP3.LUT UP4, UPT, UPT, UPT, UPT, 0x40, 0x4 ;  /* 0x000000000004789c */ /* 0x000fe20003f8e870 */
[----:B------:R-:W-:Y:S01]  /*3200*/  UMOV UR13, UR8 ;  /* 0x00000008000d7c82 */ /* 0x000fe20008000000 */
[----:B------:R-:W-:Y:S01]  /*3210*/  UMOV UR12, UR4 ;  /* 0x00000004000c7c82 */ /* 0x000fe20008000000 */
[----:B------:R-:W-:-:S08]  /*3220*/  UMOV UR17, UR14 ;  /* 0x0000000e00117c82 */ /* 0x000fd00008000000 */
.L_x_57:
[----:B------:R-:W-:Y:S02]  /*3230*/  UIADD3 UR13, UPT, UPT, UR13, 0x1, URZ ;  /* 0x000000010d0d7890 */ /* 0x000fe4000fffe0ff */
[----:B--2---:R-:W-:Y:S02]  /*3240*/  ULEA UR11, UR17, UR5, 0x3 ;  /* 0x00000005110b7291 */ /* 0x004fe4000f8e18ff */
[----:B------:R-:W-:Y:S01]  /*3250*/  UISETP.NE.AND UP0, UPT, UR13, URZ, UPT ;  /* 0x000000ff0d00728c */ /* 0x000fe2000bf05270 */
[----:B---3--:R-:W-:Y:S10]  /*3260*/  @P2 BRA `(.L_x_55) ;  /* 0x00000000000c2947 */ /* 0x008ff40003800000 */
[----:B-1----:R-:W-:Y:S04]  /*3270*/  SHF.L.U32 R2, R8, 0x1f, RZ ;  /* 0x0000001f08027819 */ /* 0x002fe800000006ff */
[----:B------:R-:W1:Y:S02]  /*3280*/  SYNCS.PHASECHK.TRANS64.TRYWAIT P0, [UR11], R2 ;  /* 0x00000002ff0075a7 */ /* 0x000e64000800110b */
[----:B-1----:R-:W-:Y:S05]  /*3290*/  @!P0 BRA `(.L_x_56) ;  /* 0x0000007000308947 */ /* 0x002fea0003800000 */
.L_x_55:
[----:B------:R-:W-:Y:S01]  /*32a0*/  UISETP.NE.AND UP1, UPT, UR12, 0x1, UPT ;  /* 0x000000010c00788c */ /* 0x000fe2000bf25270 */
[----:B------:R-:W-:Y:S01]  /*32b0*/  PLOP3.LUT P2, PT, PT, PT, PT, 0x80, 0x8 ;  /* 0x000000000008781c */ /* 0x000fe20003f4f070 */
[----:B------:R-:W-:Y:S02]  /*32c0*/  UIADD3 UR14, UPT, UPT, UR17, 0x1, URZ ;  /* 0x00000001110e7890 */ /* 0x000fe4000fffe0ff */
[----:B------:R-:W-:Y:S02]  /*32d0*/  ULEA UR64, UR17, UR10, 0xb ;  /* 0x0000000a11407291 */ /* 0x000fe4000f8e58ff */
[----:B------:R-:W-:Y:S01]  /*32e0*/  UISETP.NE.AND UP2, UPT, UR14, 0x3, UPT ;  /* 0x000000030e00788c */ /* 0x000fe2000bf45270 */
[----:B------:R-:W-:Y:S01]  /*32f0*/  PLOP3.LUT P0, PT, PT, PT, UP1, 0x80, 0x8 ;  /* 0x000000000008781c */ /* 0x000fe20003f0f018 */
[----:B------:R-:W-:Y:S02]  /*3300*/  ULEA UR62, UR17, UR9, 0xb ;  /* 0x00000009113e7291 */ /* 0x000fe4000f8e58ff */
[----:B------:R-:W-:Y:S02]  /*3310*/  USEL UR35, URZ, 0x1, UP2 ;  /* 0x00000001ff237887 */ /* 0x000fe40009000000 */
[----:B------:R-:W-:Y:S02]  /*3320*/  USEL UR14, UR14, URZ, UP2 ;  /* 0x000000ff0e0e7287 */ /* 0x000fe40009000000 */
[----:B------:R-:W-:Y:S02]  /*3330*/  UIADD3 UR60, UPT, UPT, UR64, 0x2, URZ ;  /* 0x00000002403c7890 */ /* 0x000fe4000fffe0ff */
[----:B------:R-:W-:Y:S01]  /*3340*/  @UP1 ULEA UR34, UR14, UR5, 0x3 ;  /* 0x000000050e221291 */ /* 0x000fe2000f8e18ff */
[----:B------:R-:W-:Y:S01]  /*3350*/  LOP3.LUT R8, R8, UR35, RZ, 0x3c, !PT ;  /* 0x0000002308087c12 */ /* 0x000fe2000f8e3cff */
[----:B------:R-:W-:Y:S02]  /*3360*/  UIADD3 UR58, UPT, UPT, UR62, 0x2, URZ ;  /* 0x000000023e3a7890 */ /* 0x000fe4000fffe0ff */
[----:B------:R-:W-:Y:S01]  /*3370*/  UIADD3 UR56, UPT, UPT, UR64, 0x4, URZ ;  /* 0x0000000440387890 */ /* 0x000fe2000fffe0ff */
[----:B-1----:R-:W-:Y:S01]  /*3380*/  @P0 SHF.L.U32 R0, R8, 0x1f, RZ ;  /* 0x0000001f08000819 */ /* 0x002fe200000006ff */
[----:B------:R-:W-:Y:S02]  /*3390*/  UIADD3 UR54, UPT, UPT, UR62, 0x4, URZ ;  /* 0x000000043e367890 */ /* 0x000fe4000fffe0ff */
[----:B------:R-:W-:Y:S01]  /*33a0*/  UIADD3 UR52, UPT, UPT, UR64, 0x6, URZ ;  /* 0x0000000640347890 */ /* 0x000fe2000fffe0ff */
[----:B------:R2:W3:Y:S01]  /*33b0*/  @P0 SYNCS.PHASECHK.TRANS64.TRYWAIT P2, [UR34], R0 ;  /* 0x00000000ff0005a7 */ /* 0x0004e20008041122 */
[----:B------:R-:W-:Y:S02]  /*33c0*/  UIADD3 UR50, UPT, UPT, UR62, 0x6, URZ ;  /* 0x000000063e327890 */ /* 0x000fe4000fffe0ff */
        /* <DEDUP_REMOVED lines=9> */
[----:B------:R-:W-:Y:S01]  /*3460*/  UIADD3 UR12, UPT, UPT, UR12, -0x1, URZ ;  /* 0xffffffff0c0c7890 */ /* 0x000fe2000fffe0ff */
[----:B------:R-:W-:Y:S01]  /*3470*/  UMOV UR65, 0x40004040 ;  /* 0x4000404000417882 */ /* 0x000fe20000000000 */
[----:B------:R-:W-:Y:S01]  /*3480*/  UMOV UR63, 0x40004040 ;  /* 0x40004040003f7882 */ /* 0x000fe20000000000 */
[----:B------:R-:W-:Y:S01]  /*3490*/  UMOV UR61, 0x40004040 ;  /* 0x40004040003d7882 */ /* 0x000fe20000000000 */
[----:B------:R2:W-:Y:S01]  /*34a0*/  UTCHMMA gdesc[UR62], gdesc[UR64], tmem[UR7], tmem[UR32], idesc[UR33], UP4 ;  /* 0x00ff20403e0075ea */ /* 0x0005e2000a000007 */
[----:B------:R-:W-:Y:S01]  /*34b0*/  UPLOP3.LUT UP4, UPT, UPT, UPT, UPT, 0x80, 0x8 ;  /* 0x000000000008789c */ /* 0x000fe20003f8f070 */
[----:B------:R-:W-:Y:S01]  /*34c0*/  UMOV UR59, 0x40004040 ;  /* 0x40004040003b7882 */ /* 0x000fe20000000000 */
[----:B------:R-:W-:Y:S01]  /*34d0*/  UMOV UR57, 0x40004040 ;  /* 0x4000404000397882 */ /* 0x000fe20000000000 */
[----:B------:R2:W-:Y:S01]  /*34e0*/  UTCHMMA gdesc[UR58], gdesc[UR60], tmem[UR7], tmem[UR30], idesc[UR31], UPT ;  /* 0x00ff1e3c3a0075ea */ /* 0x0005e2000b800007 */
        /* <DEDUP_REMOVED lines=14> */
[----:B------:R-:W-:Y:S01]  /*35d0*/  UMOV UR35, 0x40004040 ;  /* 0x4000404000237882 */ /* 0x000fe20000000000 */
[----:B------:R2:W-:Y:S01]  /*35e0*/  UTCHMMA gdesc[UR38], gdesc[UR40], tmem[UR7], tmem[UR20], idesc[UR21], UPT ;  /* 0x00ff1428260075ea */ /* 0x0005e2000b800007 */
[----:B------:R2:W-:Y:S01]  /*35f0*/  UTCHMMA gdesc[UR34], gdesc[UR36], tmem[UR7], tmem[UR18], idesc[UR19], UPT ;  /* 0x00ff1224220075ea */ /* 0x0005e2000b800007 */
[----:B------:R2:W-:Y:S01]  /*3600*/  UTCBAR [UR11], URZ ;  /* 0x000000ff0b0073e9 */ /* 0x0005e200080000ff */
[----:B------:R-:W-:Y:S01]  /*3610*/  UMOV UR17, UR14 ;  /* 0x0000000e00117c82 */ /* 0x000fe20008000000 */
[----:B------:R-:W-:Y:S05]  /*3620*/  BRA.U UP0, `(.L_x_57) ;  /* 0xfffffffd00007547 */ /* 0x000fea000b83ffff */
.L_x_54:
[----:B------:R-:W-:Y:S01]  /*3630*/  UIADD3 UR15, UPT, UPT, UR15, 0x1, URZ ;  /* 0x000000010f0f7890 */ /* 0x000fe2000fffe0ff */
[C---:B------:R-:W-:Y:S01]  /*3640*/  ISETP.NE.AND P0, PT, R10.reuse, 0x2, PT ;  /* 0x000000020a00780c */ /* 0x040fe20003f05270 */
[----:B--2---:R-:W-:Y:S02]  /*3650*/  UIADD3 UR7, UPT, UPT, UR6, 0xa0, URZ ;  /* 0x000000a006077890 */ /* 0x004fe4000fffe0ff */
[----:B------:R-:W-:Y:S01]  /*3660*/  UISETP.NE.AND UP0, UPT, UR15, 0x4, UPT ;  /* 0x000000040f00788c */ /* 0x000fe2000bf05270 */
[----:B-1----:R-:W-:Y:S02]  /*3670*/  SEL R0, RZ, 0x1, P0 ;  /* 0x00000001ff007807 */ /* 0x002fe40000000000 */
[----:B------:R-:W-:Y:S01]  /*3680*/  SEL R10, R10, RZ, P0 ;  /* 0x000000ff0a0a7207 */ /* 0x000fe20000000000 */
[----:B------:R-:W-:Y:S01]  /*3690*/  USEL UR6, URZ, 0x1, UP0 ;  /* 0x00000001ff067887 */ /* 0x000fe20008000000 */
[----:B------:R-:W-:Y:S01]  /*36a0*/  LOP3.LUT R9, R9, R0, RZ, 0x3c, !PT ;  /* 0x0000000009097212 */ /* 0x000fe200078e3cff */
[----:B------:R-:W-:Y:S01]  /*36b0*/  USEL UR15, UR15, URZ, UP0 ;  /* 0x000000ff0f0f7287 */ /* 0x000fe20008000000 */
[----:B------:R1:W-:Y:S03]  /*36c0*/  UTCBAR [UR7], URZ ;  /* 0x000000ff070073e9 */ /* 0x0003e600080000ff */
[----:B------:R-:W-:Y:S01]  /*36d0*/  LOP3.LUT R11, R11, UR6, RZ, 0x3c, !PT ;  /* 0x000000060b0b7c12 */ /* 0x000fe2000f8e3cff */
[----:B------:R-:W-:Y:S07]  /*36e0*/  @P1 BRA `(.L_x_58) ;  /* 0xfffffff800501947 */ /* 0x000fee000383ffff */
[----:B------:R-:W2:Y:S01]  /*36f0*/  S2UR UR4, SR_CgaCtaId ;  /* 0x00000000000479c3 */ /* 0x000ea20000008800 */
[----:B------:R-:W-:Y:S01]  /*3700*/  ELECT P0, URZ, PT ;  /* 0x0000000000ff782f */ /* 0x000fe20003800000 */
[----:B------:R-:W-:Y:S01]  /*3710*/  IMAD.MOV.U32 R0, RZ, RZ, 0x1 ;  /* 0x00000001ff007424 */ /* 0x000fe200078e00ff */
[----:B------:R-:W-:Y:S01]  /*3720*/  UIADD3 UR5, UPT, UPT, UR5, 0xc0, URZ ;  /* 0x000000c005057890 */ /* 0x000fe2000fffe0ff */
[----:B------:R-:W-:Y:S01]  /*3730*/  SHF.L.U32 R2, R11, 0x1f, RZ ;  /* 0x0000001f0b027819 */ /* 0x000fe200000006ff */
[----:B------:R-:W-:-:S03]  /*3740*/  UMOV UR6, 0x40 ;  /* 0x0000004000067882 */ /* 0x000fc60000000000 */
[----:B------:R-:W-:Y:S01]  /*3750*/  UVIRTCOUNT.DEALLOC.SMPOOL 0x80 ;  /* 0x000000800000784c */ /* 0x000fe20000000000 */
[----:B--2---:R-:W-:Y:S02]  /*3760*/  ULEA UR4, UR4, UR6, 0x18 ;  /* 0x0000000604047291 */ /* 0x004fe4000f8ec0ff */
[----:B------:R-:W-:-:S07]  /*3770*/  ULEA UR6, UR15, UR5, 0x3 ;  /* 0x000000050f067291 */ /* 0x000fce000f8e18ff */
[----:B------:R2:W-:Y:S02]  /*3780*/  @P0 STS.U8 [UR4+0x1c], R0 ;  /* 0x00001c00ff000988 */ /* 0x0005e40008000004 */
[----:B------:R-:W4:Y:S02]  /*3790*/  SYNCS.PHASECHK.TRANS64.TRYWAIT P0, [UR6], R2 ;  /* 0x00000002ff0075a7 */ /* 0x000f240008001106 */
[----:B--2-4-:R-:W-:Y:S05]  /*37a0*/  @!P0 BRA `(.L_x_59) ;  /* 0x0000006c00048947 */ /* 0x014fea0003800000 */
.L_x_184:
[----:B-1----:R-:W-:-:S04]  /*37b0*/  UIADD3 UR7, UPT, UPT, UR15, 0x1, URZ ;  /* 0x000000010f077890 */ /* 0x002fc8000fffe0ff */
[----:B------:R-:W-:-:S04]  /*37c0*/  UISETP.NE.AND UP0, UPT, UR7, 0x4, UPT ;  /* 0x000000040700788c */ /* 0x000fc8000bf05270 */
[----:B------:R-:W-:Y:S02]  /*37d0*/  USEL UR8, URZ, 0x1, UP0 ;  /* 0x00000001ff087887 */ /* 0x000fe40008000000 */
[----:B------:R-:W-:-:S04]  /*37e0*/  USEL UR7, UR7, URZ, UP0 ;  /* 0x000000ff07077287 */ /* 0x000fc80008000000 */
[----:B------:R-:W-:Y:S01]  /*37f0*/  ULEA UR6, UR7, UR5, 0x3 ;  /* 0x0000000507067291 */ /* 0x000fe2000f8e18ff */
[----:B--2---:R-:W-:-:S04]  /*3800*/  LOP3.LUT R2, R11, UR8, RZ, 0x3c, !PT ;  /* 0x000000080b027c12 */ /* 0x004fc8000f8e3cff */
[----:B------:R-:W-:-:S04]  /*3810*/  SHF.L.U32 R3, R2, 0x1f, RZ ;  /* 0x0000001f02037819 */ /* 0x000fc800000006ff */
[----:B------:R-:W1:Y:S02]  /*3820*/  SYNCS.PHASECHK.TRANS64.TRYWAIT P0, [UR6], R3 ;  /* 0x00000003ff0075a7 */ /* 0x000e640008001106 */
[----:B-1----:R-:W-:Y:S05]  /*3830*/  @!P0 BRA `(.L_x_60) ;  /* 0x0000006800f88947 */ /* 0x002fea0003800000 */
.L_x_186:
        /* <DEDUP_REMOVED lines=9> */
.L_x_188:
[----:B------:R-:W-:-:S04]  /*38d0*/  UIADD3 UR7, UPT, UPT, UR7, 0x1, URZ ;  /* 0x0000000107077890 */ /* 0x000fc8000fffe0ff */
[----:B------:R-:W-:-:S04]  /*38e0*/  UISETP.NE.AND UP0, UPT, UR7, 0x4, UPT ;  /* 0x000000040700788c */ /* 0x000fc8000bf05270 */
[----:B------:R-:W-:Y:S02]  /*38f0*/  USEL UR6, URZ, 0x1, UP0 ;  /* 0x00000001ff067887 */ /* 0x000fe40008000000 */
[----:B------:R-:W-:-:S04]  /*3900*/  USEL UR7, UR7, URZ, UP0 ;  /* 0x000000ff07077287 */ /* 0x000fc80008000000 */
[----:B------:R-:W-:Y:S01]  /*3910*/  ULEA UR7, UR7, UR5, 0x3 ;  /* 0x0000000507077291 */ /* 0x000fe2000f8e18ff */
[----:B------:R-:W-:-:S04]  /*3920*/  LOP3.LUT R2, R2, UR6, RZ, 0x3c, !PT ;  /* 0x0000000602027c12 */ /* 0x000fc8000f8e3cff */
[----:B------:R-:W-:-:S04]  /*3930*/  SHF.L.U32 R2, R2, 0x1f, RZ ;  /* 0x0000001f02027819 */ /* 0x000fc800000006ff */
[----:B------:R-:W2:Y:S02]  /*3940*/  SYNCS.PHASECHK.TRANS64.TRYWAIT P0, [UR7], R2 ;  /* 0x00000002ff0075a7 */ /* 0x000ea40008001107 */
[----:B--2---:R-:W-:Y:S05]  /*3950*/  @!P0 BRA `(.L_x_62) ;  /* 0x0000006800e08947 */ /* 0x004fea0003800000 */
.L_x_190:
[----:B------:R-:W-:Y:S01]  /*3960*/  NOP ;  /* 0x0000000000007918 */ /* 0x000fe20000000000 */
[----:B-1----:R-:W1:Y:S01]  /*3970*/  LDS R0, [UR4+0x14] ;  /* 0x00001404ff007984 */ /* 0x002e620008000800 */
[----:B------:R-:W-:Y:S01]  /*3980*/  ULOP3.LUT UR6, UR16, 0xffff, URZ, 0xc0, !UPT ;  /* 0x0000ffff10067892 */ /* 0x000fe2000f8ec0ff */
[----:B------:R-:W-:Y:S01]  /*3990*/  UMOV UR8, 0xffff ;  /* 0x0000ffff00087882 */ /* 0x000fe20000000000 */
[----:B------:R-:W-:Y:S02]  /*39a0*/  UMOV UR5, 0x1 ;  /* 0x0000000100057882 */ /* 0x000fe40000000000 */
[----:B------:R-:W-:-:S04]  /*39b0*/  USHF.R.U32.HI UR6, URZ, 0x5, UR6 ;  /* 0x00000005ff067899 */ /* 0x000fc80008011606 */
[----:B------:R-:W-:Y:S02]  /*39c0*/  USHF.L.U32 UR8, UR8, UR6, URZ ;  /* 0x0000000608087299 */ /* 0x000fe400080006ff */
[----:B------:R-:W-:-:S04]  /*39d0*/  USHF.L.U32 UR5, UR5, UR6, URZ ;  /* 0x0000000605057299 */ /* 0x000fc800080006ff */
[----:B-1----:R-:W-:-:S04]  /*39e0*/  LOP3.LUT R0, R0, UR8, RZ, 0xc0, !PT ;  /* 0x0000000800007c12 */ /* 0x002fc8000f8ec0ff */
[----:B------:R-:W-:-:S13]  /*39f0*/  ISETP.NE.AND P0, PT, R0, UR8, PT ;  /* 0x0000000800007c0c */ /* 0x000fda000bf05270 */
[----:B------:R-:W-:Y:S05]  /*3a00*/  @P0 BRA `(.L_x_63) ;  /* 0x0000000000580947 */ /* 0x000fea0003800000 */
[----:B------:R-:W1:Y:S02]  /*3a10*/  LDS R0, [UR4+0x18] ;  /* 0x00001804ff007984 */ /* 0x000e640008000800 */
[----:B-1----:R-:W-:-:S04]  /*3a20*/  LOP3.LUT R0, R0, UR5, RZ, 0xc0, !PT ;  /* 0x0000000500007c12 */ /* 0x002fc8000f8ec0ff */
[----:B------:R-:W-:-:S13]  /*3a30*/  ISETP.NE.AND P0, PT, R0, UR5, PT ;  /* 0x0000000500007c0c */ /* 0x000fda000bf05270 */
[----:B------:R-:W-:Y:S05]  /*3a40*/  @P0 BRA `(.L_x_64) ;  /* 0x00000000003c0947 */ /* 0x000fea0003800000 */
[----:B------:R-:W1:Y:S01]  /*3a50*/  S2R R2, SR_LANEID ;  /* 0x0000000000027919 */ /* 0x000e620000000000 */
[----:B------:R-:W-:Y:S01]  /*3a60*/  ULOP3.LUT UR8, URZ, UR8, URZ, 0x33, !UPT ;  /* 0x00000008ff087292 */ /* 0x000fe2000f8e33ff */
[----:B------:R-:W-:Y:S02]  /*3a70*/  VOTEU.ANY UR7, UPT, PT ;  /* 0x0000000000077886 */ /* 0x000fe400038e0100 */
[----:B------:R-:W-:-:S03]  /*3a80*/  UFLO.U32 UR7, UR7 ;  /* 0x00000007000772bd */ /* 0x000fc600080e0000 */
[----:B------:R-:W-:-:S04]  /*3a90*/  IMAD.U32 R0, RZ, RZ, UR8 ;  /* 0x00000008ff007e24 */ /* 0x000fc8000f8e00ff */
[----:B------:R2:W4:Y:S02]  /*3aa0*/  REDUX UR6, R0 ;  /* 0x00000000000673c4 */ /* 0x0005240000000000 */
[----:B------:R1:W-:Y:S02]  /*3ab0*/  UTCATOMSWS.AND URZ, UR8 ;  /* 0x0000000800ff79e3 */ /* 0x0003e40008000000 */
[----:B-1----:R-:W-:Y:S02]  /*3ac0*/  ISETP.EQ.U32.AND P0, PT, R2, UR7, PT ;  /* 0x0000000702007c0c */ /* 0x002fe4000bf02070 */
[----:B--2---:R-:W-:Y:S02]  /*3ad0*/  LOP3.LUT R0, RZ, UR5, RZ, 0x33, !PT ;  /* 0x00000005ff007c12 */ /* 0x004fe4000f8e33ff */
[----:B----4-:R-:W-:Y:S02]  /*3ae0*/  MOV R2, UR6 ;  /* 0x0000000600027c02 */ /* 0x010fe40008000f00 */
[----:B------:R-:W1:Y:S07]  /*3af0*/  REDUX UR5, R0 ;  /* 0x00000000000573c4 */ /* 0x000e6e0000000000 */
[----:B------:R2:W-:Y:S01]  /*3b00*/  @P0 ATOMS.AND RZ, [UR4+0x14], R2 ;  /* 0x00001402ffff098c */ /* 0x0005e2000a800004 */
[----:B-1----:R-:W-:-:S05]  /*3b10*/  IMAD.U32 R0, RZ, RZ, UR5 ;  /* 0x00000005ff007e24 */ /* 0x002fca000f8e00ff */
[----:B------:R2:W-:Y:S01]  /*3b20*/  @P0 ATOMS.AND RZ, [UR4+0x18], R0 ;  /* 0x00001800ffff098c */ /* 0x0005e2000a800004 */
[----:B------:R-:W-:Y:S05]  /*3b30*/  BRA `(.L_x_65) ;  /* 0x0000000000147947 */ /* 0x000fea0003800000 */
.L_x_64:
[----:B------:R-:W-:Y:S02]  /*3b40*/  MOV R2, 0x3b60 ;  /* 0x00003b6000027802 */ /* 0x000fe40000000f00 */
[----:B---3-5:R-:W-:Y:S05]  /*3b50*/  CALL.REL.NOINC `($__internal_0_$__cuda_sm10x_tcgen05_guardrail_trap_col_being_dealloced_not_returned_by_alloc) ;  /* 0x0000007000787944 */ /* 0x028fea0003c00000 */
[----:B------:R-:W-:Y:S05]  /*3b60*/  BRA `(.L_x_65) ;  /* 0x0000000000087947 */ /* 0x000fea0003800000 */
.L_x_63:
[----:B------:R-:W-:Y:S02]  /*3b70*/  MOV R2, 0x3b90 ;  /* 0x00003b9000027802 */ /* 0x000fe40000000f00 */
[----:B---3-5:R-:W-:Y:S05]  /*3b80*/  CALL.REL.NOINC `($__internal_2_$__cuda_sm10x_tcgen05_guardrail_trap_unallocated_columns_being_dealloced) ;  /* 0x0000007000847944 */ /* 0x028fea0003c00000 */
.L_x_65:
[----:B------:R-:W-:Y:S01]  /*3b90*/  NOP ;  /* 0x0000000000007918 */ /* 0x000fe20000000000 */
[----:B------:R-:W-:Y:S05]  /*3ba0*/  EXIT ;  /* 0x000000000000794d */ /* 0x000fea0003800000 */
.L_x_47:
[----:B------:R-:W-:-:S09]  /*3bb0*/  UISETP.NE.OR UP2, UPT, UR8, 0x3, !UP2 ;  /* 0x000000030800788c */ /* 0x000fd2000d745670 */
[----:B------:R-:W-:Y:S05]  /*3bc0*/  BRA.U UP2, `(.L_x_66) ;  /* 0x0000001502707547 */ /* 0x000fea000b800000 */
[----:B------:R-:W1:Y:S01]  /*3bd0*/  LDC R0, c[0x0][0xb30] ;  /* 0x0002cc00ff007b82 */ /* 0x000e620000000800 */
[----:B------:R-:W2:Y:S01]  /*3be0*/  LDCU.64 UR8, c[0x0][0x888] ;  /* 0x00011100ff0877ac */ /* 0x000ea20008000a00 */
[----:B------:R-:W-:Y:S01]  /*3bf0*/  CS2R R28, SRZ ;  /* 0x00000000001c7805 */ /* 0x000fe2000001ff00 */
[----:B------:R-:W-:Y:S01]  /*3c00*/  IMAD.MOV.U32 R25, RZ, RZ, 0x2000 ;  /* 0x00002000ff197424 */ /* 0x000fe200078e00ff */
[----:B------:R-:W4:Y:S04]  /*3c10*/  LDCU.64 UR4, c[0x0][0x890] ;  /* 0x00011200ff0477ac */ /* 0x000f280008000a00 */
[----:B------:R-:W3:Y:S01]  /*3c20*/  LDC R24, c[0x0][0x370] ;  /* 0x0000dc00ff187b82 */ /* 0x000ee20000000800 */
[----:B------:R-:W-:Y:S01]  /*3c30*/  UMOV UR7, 0x400 ;  /* 0x0000040000077882 */ /* 0x000fe20000000000 */
[----:B------:R-:W-:-:S02]  /*3c40*/  UPLOP3.LUT UP1, UPT, UPT, UPT, UPT, 0x40, 0x4 ;  /* 0x000000000004789c */ /* 0x000fc40003f2e870 */
[----:B------:R-:W-:-:S04]  /*3c50*/  ULEA UR7, UR37, UR7, 0x18 ;  /* 0x0000000725077291 */ /* 0x000fc8000f8ec0ff */
[----:B------:R-:W3:Y:S01]  /*3c60*/  LDC R3, c[0x0][0xb0c] ;  /* 0x0002c300ff037b82 */ /* 0x000ee20000000800 */
[----:B------:R-:W-:Y:S02]  /*3c70*/  UIADD3 UR41, UPT, UPT, UR7, 0x30, URZ ;  /* 0x0000003007297890 */ /* 0x000fe4000fffe0ff */
[----:B--2---:R-:W-:Y:S02]  /*3c80*/  UISETP.NE.U32.AND UP2, UPT, UR8, URZ, UPT ;  /* 0x000000ff0800728c */ /* 0x004fe4000bf45070 */
[----:B------:R-:W-:Y:S02]  /*3c90*/  UIADD3 UR33, UPT, UPT, UR7, 0x38, URZ ;  /* 0x0000003807217890 */ /* 0x000fe4000fffe0ff */
[----:B----4-:R-:W-:Y:S01]  /*3ca0*/  UISETP.NE.U32.AND UP3, UPT, UR4, URZ, UPT ;  /* 0x000000ff0400728c */ /* 0x010fe2000bf65070 */
[----:B------:R-:W2:Y:S01]  /*3cb0*/  LDC R18, c[0x0][0xb20] ;  /* 0x0002c800ff127b82 */ /* 0x000ea20000000800 */
[----:B-1----:R-:W-:Y:S01]  /*3cc0*/  ISETP.NE.AND P1, PT, R0, 0x1, PT ;  /* 0x000000010000780c */ /* 0x002fe20003f25270 */
[----:B------:R-:W-:-:S02]  /*3cd0*/  UISETP.NE.AND.EX UP2, UPT, UR9, URZ, UPT, UP2 ;  /* 0x000000ff0900728c */ /* 0x000fc4000bf45320 */
[----:B------:R-:W-:Y:S02]  /*3ce0*/  UIADD3 UR25, UPT, UPT, UR7, 0x40, URZ ;  /* 0x0000004007197890 */ /* 0x000fe4000fffe0ff */
[----:B------:R-:W-:Y:S02]  /*3cf0*/  UIADD3 UR17, UPT, UPT, UR7, 0x48, URZ ;  /* 0x0000004807117890 */ /* 0x000fe4000fffe0ff */
[----:B------:R-:W1:Y:S01]  /*3d00*/  LDC.64 R30, c[0x0][0x348] ;  /* 0x0000d200ff1e7b82 */ /* 0x000e620000000a00 */
[----:B------:R-:W-:-:S07]  /*3d10*/  UISETP.NE.AND.EX UP3, UPT, UR5, URZ, UPT, UP3 ;  /* 0x000000ff0500728c */ /* 0x000fce000bf65330 */
[----:B------:R-:W4:Y:S08]  /*3d20*/  LDC.64 R16, c[0x0][0xb10] ;  /* 0x0002c400ff107b82 */ /* 0x000f300000000a00 */
[----:B------:R-:W1:Y:S08]  /*3d30*/  LDC.64 R6, c[0x0][0xb18] ;  /* 0x0002c600ff067b82 */ /* 0x000e700000000a00 */
[----:B------:R-:W1:Y:S08]  /*3d40*/  LDC.64 R4, c[0x0][0xb28] ;  /* 0x0002ca00ff047b82 */ /* 0x000e700000000a00 */
[----:B--23--:R-:W1:Y:S02]  /*3d50*/  LDC R19, c[0x0][0x374] ;  /* 0x0000dd00ff137b82 */ /* 0x00ce640000000800 */
.L_x_81:
[C---:B------:R-:W-:Y:S02]  /*3d60*/  LEA R0, R29.reuse, UR7, 0x3 ;  /* 0x000000071d007c11 */ /* 0x040fe4000f8e18ff */
[----:B------:R-:W-:Y:S02]  /*3d70*/  SHF.L.U32 R2, R28, 0x1f, RZ ;  /* 0x0000001f1c027819 */ /* 0x000fe400000006ff */
[----:B------:R-:W-:Y:S02]  /*3d80*/  LEA R20, R29, UR7, 0x4 ;  /* 0x000000071d147c11 */ /* 0x000fe4000f8e20ff */
[----:B--2---:R-:W2:Y:S02]  /*3d90*/  SYNCS.PHASECHK.TRANS64.TRYWAIT P0, [R0+URZ+0x80], R2 ;  /* 0x00008002000075a7 */ /* 0x004ea400080011ff */
[----:B--2---:R-:W-:Y:S05]  /*3da0*/  @!P0 BRA `(.L_x_67) ;  /* 0x0000006400e48947 */ /* 0x004fea0003800000 */
.L_x_191:
[----:B------:R-:W-:Y:S01]  /*3db0*/  ISETP.GE.AND P0, PT, R26, 0x1, PT ;  /* 0x000000011a00780c */ /* 0x000fe20003f06270 */
[----:B------:R-:W3:Y:S01]  /*3dc0*/  LDS.128 R20, [R20+0x110] ;  /* 0x0001100014147984 */ /* 0x000ee20000000c00 */
[----:B--2---:R-:W-:Y:S01]  /*3dd0*/  VIADD R0, R0, 0x90 ;  /* 0x0000009000007836 */ /* 0x004fe20000000000 */
[----:B------:R-:W-:Y:S01]  /*3de0*/  @!PT LDS RZ, [RZ] ;  /* 0x00000000fffff984 */ /* 0x000fe20000000800 */
[----:B------:R-:W-:Y:S01]  /*3df0*/  @!PT LDS RZ, [RZ] ;  /* 0x00000000fffff984 */ /* 0x000fe20000000800 */
[----:B------:R-:W-:Y:S01]  /*3e00*/  @!PT LDS RZ, [RZ] ;  /* 0x00000000fffff984 */ /* 0x000fe20000000800 */
[----:B------:R-:W-:Y:S01]  /*3e10*/  @!PT LDS RZ, [RZ] ;  /* 0x00000000fffff984 */ /* 0x000fe20000000800 */
[----:B------:R2:W-:Y:S06]  /*3e20*/  MEMBAR.ALL.CTA ;  /* 0x0000000000007992 */ /* 0x0005ec0000008000 */
[----:B--2---:R-:W2:Y:S01]  /*3e30*/  FENCE.VIEW.ASYNC.S ;  /* 0x00000000000073c6 */ /* 0x004ea20000000000 */
[----:B------:R-:W-:Y:S04]  /*3e40*/  PRMT R0, RZ, 0x654, R0 ;  /* 0x00000654ff007816 */ /* 0x000fe80000000000 */
[----:B--2---:R2:W-:Y:S01]  /*3e50*/  SYNCS.ARRIVE.TRANS64.RED.A1T0 RZ, [R0+URZ], RZ ;  /* 0x000000ff00ff79a7 */ /* 0x0045e200081004ff */
[----:B---3--:R-:W-:Y:S11]  /*3e60*/  LOP3.LUT P3, RZ, R22, 0x1, RZ, 0xc0, !PT ;  /* 0x0000000116ff7812 */ /* 0x008ff6000786c0ff */
[----:B------:R-:W-:Y:S02]  /*3e70*/  @!UPT UIADD3 URZ, UPT, UPT, URZ, URZ, URZ ;  /* 0x000000fffffff290 */ /* 0x000fe4000fffe0ff */
[----:B------:R-:W-:Y:S02]  /*3e80*/  @P3 MOV R11, R20 ;  /* 0x00000014000b3202 */ /* 0x000fe40000000f00 */
[----:B------:R-:W-:Y:S01]  /*3e90*/  @P3 LOP3.LUT R10, R21, 0xffff, RZ, 0xc0, !PT ;  /* 0x0000ffff150a3812 */ /* 0x000fe200078ec0ff */
[----:B--2---:R-:W-:Y:S06]  /*3ea0*/  @!P0 BRA `(.L_x_68) ;  /* 0x0000000000a48947 */ /* 0x004fec0003800000 */
[-C--:B-1----:R-:W-:Y:S01]  /*3eb0*/  IMAD.HI.U32 R0, R19, R7.reuse, RZ ;  /* 0x0000000713007227 */ /* 0x082fe200078e00ff */
[----:B------:R-:W-:Y:S02]  /*3ec0*/  ISETP.NE.AND P0, PT, R6, 0x1, PT ;  /* 0x000000010600780c */ /* 0x000fe40003f05270 */
[----:B------:R-:W-:Y:S01]  /*3ed0*/  ISETP.NE.AND P2, PT, R26, 0x1, PT ;  /* 0x000000011a00780c */ /* 0x000fe20003f45270 */
[----:B----4-:R-:W-:Y:S01]  /*3ee0*/  IMAD.HI.U32 R9, R24, R16, RZ ;  /* 0x0000001018097227 */ /* 0x010fe200078e00ff */
[----:B------:R-:W-:Y:S02]  /*3ef0*/  SHF.R.U32.HI R0, RZ, R18, R0 ;  /* 0x00000012ff007219 */ /* 0x000fe40000011600 */
[----:B------:R-:W-:Y:S01]  /*3f00*/  ISETP.NE.AND P4, PT, R3, 0x1, PT ;  /* 0x000000010300780c */ /* 0x000fe20003f85270 */
[----:B------:R-:W-:Y:S01]  /*3f10*/  IMAD.HI.U32 R13, R10, R7, RZ ;  /* 0x000000070a0d7227 */ /* 0x000fe200078e00ff */
[----:B------:R-:W-:Y:S02]  /*3f20*/  SHF.R.U32.HI R9, RZ, R17, R9 ;  /* 0x00000011ff097219 */ /* 0x000fe40000011609 */
[----:B------:R-:W-:Y:S01]  /*3f30*/  SEL R0, R19, R0, !P0 ;  /* 0x0000000013007207 */ /* 0x000fe20004000000 */
[----:B------:R-:W-:Y:S01]  /*3f40*/  IMAD.HI.U32 R12, R11, R16, RZ ;  /* 0x000000100b0c7227 */ /* 0x000fe200078e00ff */
[----:B------:R-:W-:Y:S03]  /*3f50*/  SEL R9, R24, R9, !P4 ;  /* 0x0000000918097207 */ /* 0x000fe60006000000 */
[-C--:B------:R-:W-:Y:S01]  /*3f60*/  IMAD.HI.U32 R8, R0, R4.reuse, RZ ;  /* 0x0000000400087227 */ /* 0x080fe200078e00ff */
[----:B------:R-:W-:Y:S03]  /*3f70*/  SHF.R.U32.HI R12, RZ, R17, R12 ;  /* 0x00000011ff0c7219 */ /* 0x000fe6000001160c */
[----:B------:R-:W-:Y:S01]  /*3f80*/  IMAD.HI.U32 R2, R9, R4, RZ ;  /* 0x0000000409027227 */ /* 0x000fe200078e00ff */
[-C--:B------:R-:W-:Y:S02]  /*3f90*/  @P2 SHF.R.U32.HI R0, RZ, R5.reuse, R8 ;  /* 0x00000005ff002219 */ /* 0x080fe40000011608 */
[----:B------:R-:W-:Y:S02]  /*3fa0*/  SHF.R.U32.HI R8, RZ, R18, R13 ;  /* 0x00000012ff087219 */ /* 0x000fe4000001160d */
[----:B------:R-:W-:Y:S01]  /*3fb0*/  @P2 SHF.R.U32.HI R9, RZ, R5, R2 ;  /* 0x00000005ff092219 */ /* 0x000fe20000011602 */
[----:B------:R-:W-:Y:S01]  /*3fc0*/  IMAD R0, R26, R0, RZ ;  /* 0x000000001a007224 */ /* 0x000fe200078e02ff */
[----:B------:R-:W-:Y:S02]  /*3fd0*/  SEL R8, R10, R8, !P0 ;  /* 0x000000080a087207 */ /* 0x000fe40004000000 */
[----:B------:R-:W-:Y:S01]  /*3fe0*/  SEL R2, R11, R12, !P4 ;  /* 0x0000000c0b027207 */ /* 0x000fe20006000000 */
[----:B------:R-:W-:Y:S01]  /*3ff0*/  IMAD R12, R26, R9, RZ ;  /* 0x000000091a0c7224 */ /* 0x000fe200078e02ff */
[C---:B------:R-:W-:Y:S01]  /*4000*/  ISETP.GE.AND P0, PT, R8.reuse, R0, PT ;  /* 0x000000000800720c */ /* 0x040fe20003f06270 */
[----:B------:R-:W-:Y:S03]  /*4010*/  IMAD.HI.U32 R0, R8, R4, RZ ;  /* 0x0000000408007227 */ /* 0x000fe600078e00ff */
[----:B------:R-:W-:Y:S02]  /*4020*/  ISETP.GE.OR P0, PT, R2, R12, P0 ;  /* 0x0000000c0200720c */ /* 0x000fe40000706670 */
[-C--:B------:R-:W-:Y:S04]  /*4030*/  SHF.R.U32.HI R0, RZ, R5.reuse, R0 ;  /* 0x00000005ff007219 */ /* 0x080fe80000011600 */
[----:B------:R-:W-:Y:S05]  /*4040*/  SEL R13, R8, R0, !P2 ;  /* 0x00000000080d7207 */ /* 0x000fea0005000000 */
[----:B------:R-:W-:Y:S02]  /*4050*/  IMAD.MOV R12, RZ, RZ, -R13 ;  /* 0x000000ffff0c7224 */ /* 0x000fe400078e0a0d */
[----:B------:R-:W-:Y:S04]  /*4060*/  @!P0 IMAD.HI.U32 R0, R2, R4, RZ ;  /* 0x0000000402008227 */ /* 0x000fe800078e00ff */
[----:B------:R-:W-:Y:S01]  /*4070*/  IMAD R12, R26, R12, R8 ;  /* 0x0000000c1a0c7224 */ /* 0x000fe200078e0208 */
[----:B------:R-:W-:Y:S04]  /*4080*/  @!P0 SHF.R.U32.HI R0, RZ, R5, R0 ;  /* 0x00000005ff008219 */ /* 0x000fe80000011600 */
[----:B------:R-:W-:Y:S04]  /*4090*/  @!P0 SEL R0, R2, R0, !P2 ;  /* 0x0000000002008207 */ /* 0x000fe80005000000 */
[----:B------:R-:W-:Y:S01]  /*40a0*/  @!P0 IADD3 R13, PT, PT, R13, -R0, RZ ;  /* 0x800000000d0d8210 */ /* 0x000fe20007ffe0ff */
[----:B------:R-:W-:Y:S01]  /*40b0*/  @!P0 IMAD R0, R9, R12, R0 ;  /* 0x0000000c09008224 */ /* 0x000fe200078e0200 */
[----:B------:R-:W-:Y:S01]  /*40c0*/  IADD3 R9, PT, PT, -R8, RZ, RZ ;  /* 0x000000ff08097210 */ /* 0x000fe20007ffe1ff */
[--C-:B------:R-:W-:Y:S02]  /*40d0*/  IMAD.MOV R12, RZ, RZ, -R2.reuse ;  /* 0x000000ffff0c7224 */ /* 0x100fe400078e0a02 */
[----:B------:R-:W-:Y:S02]  /*40e0*/  @!P0 IMAD R8, R13, R26, R2 ;  /* 0x0000001a0d088224 */ /* 0x000fe400078e0202 */
[----:B------:R-:W-:Y:S02]  /*40f0*/  @!P0 IMAD.MOV.U32 R2, RZ, RZ, R0 ;  /* 0x000000ffff028224 */ /* 0x000fe400078e0000 */
[----:B------:R-:W-:Y:S02]  /*4100*/  IMAD R11, R3, R12, R11 ;  /* 0x0000000c030b7224 */ /* 0x000fe400078e020b */
[----:B------:R-:W-:Y:S02]  /*4110*/  IMAD R10, R6, R9, R10 ;  /* 0x00000009060a7224 */ /* 0x000fe400078e020a */
[----:B------:R-:W-:Y:S02]  /*4120*/  IMAD R11, R2, R3, R11 ;  /* 0x00000003020b7224 */ /* 0x000fe400078e020b */
[----:B------:R-:W-:Y:S02]  /*4130*/  IMAD R10, R8, R6, R10 ;  /* 0x00000006080a7224 */ /* 0x000fe400078e020a */
.L_x_68:
[----:B------:R-:W-:Y:S05]  /*4140*/  BRA.U UP1, `(.L_x_69) ;  /* 0x0000000101107547 */ /* 0x000fea000b800000 */
[----:B------:R-:W-:Y:S04]  /*4150*/  MOV R2, UR6 ;  /* 0x0000000600027c02 */ /* 0x000fe80008000f00 */
[----:B------:R-:W-:Y:S04]  /*4160*/  SHF.L.U32 R2, R2, 0x1f, RZ ;  /* 0x0000001f02027819 */ /* 0x000fe800000006ff */
[----:B------:R-:W2:Y:S02]  /*4170*/  SYNCS.PHASECHK.TRANS64.TRYWAIT P0, [UR7+0x78], R2 ;  /* 0x00007802ff0075a7 */ /* 0x000ea40008001107 */
[----:B--2---:R-:W-:Y:S05]  /*4180*/  @!P0 BRA `(.L_x_70) ;  /* 0x0000006400008947 */ /* 0x004fea0003800000 */
.L_x_69:
[----:B------:R-:W-:Y:S01]  /*4190*/  R2UR UR43, R15 ;  /* 0x000000000f2b72ca */ /* 0x000fe200000e0000 */
[----:B------:R-:W-:Y:S01]  /*41a0*/  IMAD.MOV.U32 R32, RZ, RZ, 0x1 ;  /* 0x00000001ff207424 */ /* 0x000fe200078e00ff */
[----:B------:R-:W-:Y:S02]  /*41b0*/  R2UR UR42, R14 ;  /* 0x000000000e2a72ca */ /* 0x000fe400000e0000 */
[----:B------:R-:W-:Y:S02]  /*41c0*/  ISETP.NE.U32.AND P2, PT, RZ, UR4, PT ;  /* 0x00000004ff007c0c */ /* 0x000fe4000bf45070 */
[----:B------:R-:W-:Y:S02]  /*41d0*/  SHF.L.U32 R32, R32, 0x1f, RZ ;  /* 0x0000001f20207819 */ /* 0x000fe400000006ff */
[----:B------:R-:W-:Y:S05]  /*41e0*/  ISETP.NE.AND.EX P2, PT, RZ, UR5, PT, P2 ;  /* 0x00000005ff007c0c */ /* 0x000fea000bf45320 */
[----:B------:R-:W-:Y:S02]  /*41f0*/  USHF.L.U32 UR43, UR43, 0x7, URZ ;  /* 0x000000072b2b7899 */ /* 0x000fe400080006ff */
[----:B------:R-:W-:Y:S01]  /*4200*/  USHF.L.U32 UR42, UR42, 0x7, URZ ;  /* 0x000000072a2a7899 */ /* 0x000fe200080006ff */
[----:B------:R-:W-:Y:S11]  /*4210*/  BRA.U !UP3, `(.L_x_71) ;  /* 0x000000010b347547 */ /* 0x000ff6000b800000 */
[----:B------:R-:W-:Y:S01]  /*4220*/  UPLOP3.LUT UP0, UPT, UPT, UPT, UP2, 0x80, 0x8 ;  /* 0x000000000008789c */ /* 0x000fe20003f0f020 */
[----:B--2---:R-:W-:Y:S02]  /*4230*/  HFMA2 R0, -RZ, RZ, 0, 5.9604644775390625e-08 ;  /* 0x00000001ff007431 */ /* 0x004fe400000001ff */
[----:B------:R-:W-:Y:S03]  /*4240*/  IMAD.MOV.U32 R64, RZ, RZ, 0x1 ;  /* 0x00000001ff407424 */ /* 0x000fe600078e00ff */
[----:B------:R-:W-:Y:S05]  /*4250*/  PLOP3.LUT P0, PT, PT, PT, UP0, 0x80, 0x8 ;  /* 0x000000000008781c */ /* 0x000fea0003f0f008 */
[----:B------:R-:W2:Y:S01]  /*4260*/  @UP0 LDCU.64 UR10, c[0x0][0x888] ;  /* 0x00011100ff0a07ac */ /* 0x000ea20008000a00 */
[----:B------:R-:W-:Y:S07]  /*4270*/  @UP0 UIMAD UR8, UR36, UR4, URZ ;  /* 0x00000004240802a4 */ /* 0x000fee000f8e02ff */
[----:B------:R-:W-:Y:S01]  /*4280*/  @!P0 PRMT R64, R0, 0x7610, R64 ;  /* 0x0000761000408816 */ /* 0x000fe20000000040 */
[----:B--2---:R-:W-:Y:S03]  /*4290*/  @UP0 UIMAD.WIDE UR10, UR8, 0x4, UR10 ;  /* 0x00000004080a08a5 */ /* 0x004fe6000f8e020a */
[----:B------:R-:W2:Y:S03]  /*42a0*/  @!UP0 LDCU UR8, c[0x0][0x880] ;  /* 0x00011000ff0887ac */ /* 0x000ea60008000800 */
[----:B------:R-:W-:Y:S01]  /*42b0*/  IMAD.U32 R8, RZ, RZ, UR10 ;  /* 0x0000000aff087e24 */ /* 0x000fe2000f8e00ff */
[----:B------:R-:W-:Y:S05]  /*42c0*/  MOV R9, UR11 ;  /* 0x0000000b00097c02 */ /* 0x000fea0008000f00 */
[----:B-----5:R3:W5:Y:S02]  /*42d0*/  @P0 LDG.E R35, desc[UR46][R8.64] ;  /* 0x0000002e08230981 */ /* 0x020764000c1e1900 */
[----:B--23--:R-:W-:Y:S07]  /*42e0*/  @!P0 IMAD.U32 R35, RZ, RZ, UR8 ;  /* 0x00000008ff238e24 */ /* 0x00cfee000f8e00ff */
.L_x_71:
[----:B-----5:R-:W-:Y:S01]  /*42f0*/  @!P2 FSETP.EQ.AND P0, PT, R35, RZ, PT ;  /* 0x000000ff2300a20b */ /* 0x020fe20003f02000 */
[----:B------:R-:W-:Y:S01]  /*4300*/  @!UPT UIADD3 URZ, UPT, UPT, URZ, URZ, URZ ;  /* 0x000000fffffff290 */ /* 0x000fe2000fffe0ff */
[----:B------:R-:W-:Y:S11]  /*4310*/  @!P2 BRA `(.L_x_72) ;  /* 0x000000000014a947 */ /* 0x000ff60003800000 */
[----:B------:R-:W-:Y:S02]  /*4320*/  LOP3.LUT P2, RZ, R64, 0xff, RZ, 0xc0, !PT ;  /* 0x000000ff40ff7812 */ /* 0x000fe4000784c0ff */
[----:B------:R-:W-:Y:S04]  /*4330*/  PLOP3.LUT P0, PT, PT, PT, UP0, 0x80, 0x8 ;  /* 0x000000000008781c */ /* 0x000fe80003f0f008 */
[----:B------:R-:W-:Y:S07]  /*4340*/  PLOP3.LUT P0, PT, P0, PT, PT, 0x8, 0x80 ;  /* 0x000000000080781c */ /* 0x000fee000070e170 */
[----:B------:R-:W-:Y:S11]  /*4350*/  @P2 FSETP.EQ.AND P0, PT, R35, RZ, PT ;  /* 0x000000ff2300220b */ /* 0x000ff60003f02000 */
[----:B------:R-:W-:Y:S02]  /*4360*/  @!UPT UIADD3 URZ, UPT, UPT, URZ, URZ, URZ ;  /* 0x000000fffffff290 */ /* 0x000fe4000fffe0ff */
.L_x_72:
[----:B------:R-:W3:Y:S01]  /*4370*/  SYNCS.PHASECHK.TRANS64.TRYWAIT P2, [UR7+0x50], R32 ;  /* 0x00005020ff0075a7 */ /* 0x000ee20008041107 */
[----:B------:R-:W-:Y:S04]  /*4380*/  ELECT P4, URZ, PT ;  /* 0x0000000000ff782f */ /* 0x000fe80003880000 */
[----:B------:R-:W-:Y:S11]  /*4390*/  PLOP3.LUT P4, PT, P0, P4, PT, 0xf2, 0x2f ;  /* 0x00000000002f781c */ /* 0x000ff60000789e72 */
[----:B------:R-:W-:Y:S02]  /*43a0*/  @!UPT UIADD3 URZ, UPT, UPT, URZ, URZ, URZ ;  /* 0x000000fffffff290 */ /* 0x000fe4000fffe0ff */
[----:B-1----:R-:W-:Y:S05]  /*43b0*/  @!P4 IADD3 R8, P0, PT, R30, 0x580, RZ ;  /* 0x000005801e08c810 */ /* 0x002fea0007f1e0ff */
[----:B--2---:R-:W-:Y:S01]  /*43c0*/  @!P4 IMAD.X R2, RZ, RZ, R31, P0 ;  /* 0x000000ffff02c224 */ /* 0x004fe200000e061f */
[----:B---3--:R-:W-:Y:S07]  /*43d0*/  @!P2 BRA `(.L_x_73) ;  /* 0x000000600084a947 */ /* 0x008fee0003800000 */
.L_x_194:
[----:B------:R-:W-:Y:S01]  /*43e0*/  @!P4 R2UR UR9, R8 ;  /* 0x000000000809c2ca */ /* 0x000fe200000e0000 */
[----:B------:R-:W-:Y:S01]  /*43f0*/  VOTEU.ALL UP1, P4 ;  /* 0x0000000000ff7886 */ /* 0x000fe20002020000 */
[----:B------:R-:W-:Y:S01]  /*4400*/  @!P4 R2UR UR8, R2 ;  /* 0x000000000208c2ca */ /* 0x000fe200000e0000 */
[----:B-1----:R-:W-:Y:S01]  /*4410*/  @!P4 IMAD.MOV.U32 R0, RZ, RZ, 0x2000 ;  /* 0x00002000ff00c424 */ /* 0x002fe200078e00ff */
[----:B------:R-:W-:Y:S01]  /*4420*/  UMOV UR44, UR36 ;  /* 0x00000024002c7c82 */ /* 0x000fe20008000000 */
[----:B------:R-:W-:Y:S02]  /*4430*/  UPRMT UR21, UR37, 0x654, UR41 ;  /* 0x0000065425157896 */ /* 0x000fe40008000029 */
[----:B------:R-:W-:Y:S01]  /*4440*/  @!UP1 UIADD3 UR40, UPT, UPT, UR7, 0x200, URZ ;  /* 0x0000020007289890 */ /* 0x000fe2000fffe0ff */
[----:B------:R-:W-:Y:S05]  /*4450*/  VOTEU.ALL UP1, P4 ;  /* 0x0000000000ff7886 */ /* 0x000fea0002020000 */
[----:B------:R-:W-:Y:S01]  /*4460*/  IMAD.U32 R8, RZ, RZ, UR9 ;  /* 0x00000009ff087e24 */ /* 0x000fe2000f8e00ff */
[----:B------:R-:W-:Y:S01]  /*4470*/  UMOV UR9, 0x10000000 ;  /* 0x1000000000097882 */ /* 0x000fe20000000000 */
[----:B------:R-:W-:Y:S01]  /*4480*/  IMAD.U32 R9, RZ, RZ, UR8 ;  /* 0x00000008ff097e24 */ /* 0x000fe2000f8e00ff */
[----:B------:R-:W-:Y:S02]  /*4490*/  UMOV UR8, 0x0 ;  /* 0x0000000000087882 */ /* 0x000fe40000000000 */
[----:B------:R-:W-:Y:S02]  /*44a0*/  @!P4 R2UR UR10, R8 ;  /* 0x00000000080ac2ca */ /* 0x000fe400000e0000 */
[----:B------:R-:W-:Y:S02]  /*44b0*/  @!P4 R2UR UR11, R9 ;  /* 0x00000000090bc2ca */ /* 0x000fe400000e0000 */
[----:B------:R-:W-:Y:S05]  /*44c0*/  @!P4 IADD3 R8, P0, PT, R30, 0x580, RZ ;  /* 0x000005801e08c810 */ /* 0x000fea0007f1e0ff */
[----:B------:R-:W-:Y:S06]  /*44d0*/  @!P4 IMAD.X R2, RZ, RZ, R31, P0 ;  /* 0x000000ffff02c224 */ /* 0x000fec00000e061f */
[----:B------:R1:W-:Y:S01]  /*44e0*/  @!UP1 UTMALDG.3D [UR40], [UR10], desc[UR8] ;  /* 0x000008280a0095b4 */ /* 0x0003e20008011000 */
[----:B------:R1:W-:Y:S01]  /*44f0*/  @!P4 SYNCS.ARRIVE.TRANS64.RED.A0TR RZ, [UR7+0x30], R0 ;  /* 0x00003000ffffc9a7 */ /* 0x0003e20008300407 */
[----:B------:R-:W-:Y:S01]  /*4500*/  SYNCS.ARRIVE.TRANS64.RED.A1T0 RZ, [UR21], RZ ;  /* 0x000000ffffff79a7 */ /* 0x000fe20008100415 */
[----:B------:R-:W2:Y:S02]  /*4510*/  SYNCS.PHASECHK.TRANS64.TRYWAIT P2, [UR7+0x58], R32 ;  /* 0x00005820ff0075a7 */ /* 0x000ea40008041107 */
[----:B-12---:R-:W-:Y:S05]  /*4520*/  @!P2 BRA `(.L_x_74) ;  /* 0x000000600048a947 */ /* 0x006fea0003800000 */
.L_x_196:
[----:B------:R-:W-:Y:S01]  /*4530*/  @!P4 R2UR UR9, R8 ;  /* 0x000000000809c2ca */ /* 0x000fe200000e0000 */
[----:B------:R-:W-:Y:S01]  /*4540*/  VOTEU.ALL UP1, P4 ;  /* 0x0000000000ff7886 */ /* 0x000fe20002020000 */
[----:B------:R-:W-:Y:S01]  /*4550*/  @!P4 R2UR UR8, R2 ;  /* 0x000000000208c2ca */ /* 0x000fe200000e0000 */
[----:B-1----:R-:W-:Y:S01]  /*4560*/  @!P4 IMAD.MOV.U32 R0, RZ, RZ, 0x2000 ;  /* 0x00002000ff00c424 */ /* 0x002fe200078e00ff */
[----:B------:R-:W-:Y:S01]  /*4570*/  UMOV UR35, UR43 ;  /* 0x0000002b00237c82 */ /* 0x000fe20008000000 */
[----:B------:R-:W-:Y:S02]  /*4580*/  UPRMT UR15, UR37, 0x654, UR33 ;  /* 0x00000654250f7896 */ /* 0x000fe40008000021 */
[----:B------:R-:W-:Y:S02]  /*4590*/  @!UP1 UIADD3 UR34, UPT, UPT, UR42, 0x10, URZ ;  /* 0x000000102a229890 */ /* 0x000fe4000fffe0ff */
[----:B------:R-:W-:Y:S01]  /*45a0*/  @!UP1 UIADD3 UR32, UPT, UPT, UR7, 0x2200, URZ ;  /* 0x0000220007209890 */ /* 0x000fe2000fffe0ff */
[----:B------:R-:W-:Y:S03]  /*45b0*/  VOTEU.ALL UP1, P4 ;  /* 0x0000000000ff7886 */ /* 0x000fe60002020000 */
        /* <DEDUP_REMOVED lines=13> */
.L_x_198:
[----:B------:R-:W-:Y:S01]  /*4690*/  @!P4 R2UR UR9, R8 ;  /* 0x000000000809c2ca */ /* 0x000fe200000e0000 */
[----:B------:R-:W-:Y:S01]  /*46a0*/  VOTEU.ALL UP1, P4 ;  /* 0x0000000000ff7886 */ /* 0x000fe20002020000 */
[----:B------:R-:W-:Y:S01]  /*46b0*/  @!P4 R2UR UR8, R2 ;  /* 0x000000000208c2ca */ /* 0x000fe200000e0000 */
[----:B-1----:R-:W-:Y:S01]  /*46c0*/  @!P4 IMAD.MOV.U32 R0, RZ, RZ, 0x2000 ;  /* 0x00002000ff00c424 */ /* 0x002fe200078e00ff */
[----:B------:R-:W-:Y:S01]  /*46d0*/  UMOV UR27, UR43 ;  /* 0x0000002b001b7c82 */ /* 0x000fe20008000000 */
[----:B------:R-:W-:Y:S01]  /*46e0*/  UMOV UR28, UR36 ;  /* 0x00000024001c7c82 */ /* 0x000fe20008000000 */
[----:B------:R-:W-:Y:S02]  /*46f0*/  @!UP1 UIADD3 UR26, UPT, UPT, UR42, 0x20, URZ ;  /* 0x000000202a1a9890 */ /* 0x000fe4000fffe0ff */
[----:B------:R-:W-:Y:S01]  /*4700*/  @!UP1 UIADD3 UR24, UPT, UPT, UR7, 0x4200, URZ ;  /* 0x0000420007189890 */ /* 0x000fe2000fffe0ff */
[----:B------:R-:W-:Y:S01]  /*4710*/  VOTEU.ALL UP1, P4 ;  /* 0x0000000000ff7886 */ /* 0x000fe20002020000 */
[----:B------:R-:W-:Y:S03]  /*4720*/  UPRMT UR14, UR37, 0x654, UR25 ;  /* 0x00000654250e7896 */ /* 0x000fe60008000019 */
        /* <DEDUP_REMOVED lines=13> */
.L_x_200:
[----:B------:R-:W-:Y:S01]  /*4800*/  @!P4 R2UR UR9, R8 ;  /* 0x000000000809c2ca */ /* 0x000fe200000e0000 */
[----:B------:R-:W-:Y:S01]  /*4810*/  VOTEU.ALL UP1, P4 ;  /* 0x0000000000ff7886 */ /* 0x000fe20002020000 */
[----:B------:R-:W-:Y:S01]  /*4820*/  @!P4 R2UR UR8, R2 ;  /* 0x000000000208c2ca */ /* 0x000fe200000e0000 */
[----:B-1----:R-:W-:Y:S01]  /*4830*/  @!P4 IMAD.MOV.U32 R0, RZ, RZ, 0x2000 ;  /* 0x00002000ff00c424 */ /* 0x002fe200078e00ff */
[----:B------:R-:W-:Y:S01]  /*4840*/  UMOV UR19, UR43 ;  /* 0x0000002b00137c82 */ /* 0x000fe20008000000 */
[----:B------:R-:W-:Y:S01]  /*4850*/  UMOV UR20, UR36 ;  /* 0x0000002400147c82 */ /* 0x000fe20008000000 */
[----:B------:R-:W-:Y:S01]  /*4860*/  @!UP1 UIADD3 UR18, UPT, UPT, UR42, 0x30, URZ ;  /* 0x000000302a129890 */ /* 0x000fe2000fffe0ff */
[----:B------:R-:W-:Y:S01]  /*4870*/  SHF.L.U32 R14, RZ, 0x1f, RZ ;  /* 0x0000001fff0e7819 */ /* 0x000fe200000006ff */
        /* <DEDUP_REMOVED lines=16> */
.L_x_202:
[----:B------:R-:W-:Y:S01]  /*4980*/  @!P4 R2UR UR9, R8 ;  /* 0x000000000809c2ca */ /* 0x000fe200000e0000 */
[----:B------:R-:W-:Y:S01]  /*4990*/  VOTEU.ALL UP1, P4 ;  /* 0x0000000000ff7886 */ /* 0x000fe20002020000 */
[----:B------:R-:W-:Y:S01]  /*49a0*/  @!P4 R2UR UR8, R2 ;  /* 0x000000000208c2ca */ /* 0x000fe200000e0000 */
[----:B-1----:R-:W-:Y:S01]  /*49b0*/  @!P4 IMAD.MOV.U32 R0, RZ, RZ, 0x2000 ;  /* 0x00002000ff00c424 */ /* 0x002fe200078e00ff */
[----:B------:R-:W-:Y:S01]  /*49c0*/  UMOV UR18, 0x0 ;  /* 0x0000000000127882 */ /* 0x000fe20000000000 */
[----:B------:R-:W-:Y:S01]  /*49d0*/  UMOV UR19, 0x10000000 ;  /* 0x1000000000137882 */ /* 0x000fe20000000000 */
[----:B------:R-:W-:Y:S01]  /*49e0*/  @!UP1 UIADD3 UR10, UPT, UPT, UR42, 0x40, URZ ;  /* 0x000000402a0a9890 */ /* 0x000fe2000fffe0ff */
[----:B------:R-:W-:Y:S01]  /*49f0*/  UMOV UR11, UR43 ;  /* 0x0000002b000b7c82 */ /* 0x000fe20008000000 */
[----:B------:R-:W-:Y:S05]  /*4a00*/  UMOV UR12, UR36 ;  /* 0x00000024000c7c82 */ /* 0x000fea0008000000 */
[----:B------:R-:W-:Y:S01]  /*4a10*/  IMAD.U32 R8, RZ, RZ, UR9 ;  /* 0x00000009ff087e24 */ /* 0x000fe2000f8e00ff */
[----:B------:R-:W-:Y:S01]  /*4a20*/  UMOV UR9, UR41 ;  /* 0x0000002900097c82 */ /* 0x000fe20008000000 */
[----:B------:R-:W-:Y:S01]  /*4a30*/  IMAD.U32 R9, RZ, RZ, UR8 ;  /* 0x00000008ff097e24 */ /* 0x000fe2000f8e00ff */
[----:B------:R-:W-:Y:S02]  /*4a40*/  @!UP1 UIADD3 UR8, UPT, UPT, UR7, 0x200, URZ ;  /* 0x0000020007089890 */ /* 0x000fe4000fffe0ff */
[----:B------:R-:W-:Y:S01]  /*4a50*/  @!P4 R2UR UR22, R8 ;  /* 0x000000000816c2ca */ /* 0x000fe200000e0000 */
[----:B------:R-:W-:Y:S01]  /*4a60*/  VOTEU.ALL UP1, P4 ;  /* 0x0000000000ff7886 */ /* 0x000fe20002020000 */
        /* <DEDUP_REMOVED lines=8> */
.L_x_204:
        /* <DEDUP_REMOVED lines=23> */
.L_x_206:
[----:B------:R-:W2:Y:S01]  /*4c60*/  LDC.64 R12, c[0x0][0xb18] ;  /* 0x0002c600ff0c7b82 */ /* 0x000ea20000000a00 */
[----:B------:R-:W-:Y:S01]  /*4c70*/  @!P4 R2UR UR8, R2 ;  /* 0x000000000208c2ca */ /* 0x000fe200000e0000 */
[----:B------:R-:W-:Y:S01]  /*4c80*/  VOTEU.ALL UP1, P4 ;  /* 0x0000000000ff7886 */ /* 0x000fe20002020000 */
[----:B------:R-:W-:Y:S01]  /*4c90*/  @!P4 R2UR UR9, R8 ;  /* 0x000000000809c2ca */ /* 0x000fe200000e0000 */
[----:B-1----:R-:W-:Y:S01]  /*4ca0*/  @!P4 IMAD.MOV.U32 R0, RZ, RZ, 0x2000 ;  /* 0x00002000ff00c424 */ /* 0x002fe200078e00ff */
[----:B------:R-:W-:Y:S03]  /*4cb0*/  UMOV UR18, 0x0 ;  /* 0x0000000000127882 */ /* 0x000fe60000000000 */
[----:B------:R-:W1:Y:S01]  /*4cc0*/  @!P1 LDC R2, c[0x0][0xb0c] ;  /* 0x0002c300ff029b82 */ /* 0x000e620000000800 */
[----:B------:R-:W-:Y:S01]  /*4cd0*/  @!UP1 UIADD3 UR10, UPT, UPT, UR42, 0x60, URZ ;  /* 0x000000602a0a9890 */ /* 0x000fe2000fffe0ff */
[----:B------:R-:W-:Y:S01]  /*4ce0*/  @P3 SHF.R.U32.HI R27, RZ, 0x10, R21 ;  /* 0x00000010ff1b3819 */ /* 0x000fe20000011615 */
[----:B------:R-:W-:Y:S01]  /*4cf0*/  UMOV UR19, 0x10000000 ;  /* 0x1000000000137882 */ /* 0x000fe20000000000 */
[----:B------:R-:W-:Y:S01]  /*4d00*/  UMOV UR11, UR43 ;  /* 0x0000002b000b7c82 */ /* 0x000fe20008000000 */
[----:B------:R-:W-:Y:S01]  /*4d10*/  UMOV UR12, UR36 ;  /* 0x00000024000c7c82 */ /* 0x000fe20008000000 */
[----:B------:R-:W-:Y:S02]  /*4d20*/  VIADD R29, R29, 0x1 ;  /* 0x000000011d1d7836 */ /* 0x000fe40000000000 */
[----:B------:R-:W-:Y:S01]  /*4d30*/  IMAD.U32 R9, RZ, RZ, UR8 ;  /* 0x00000008ff097e24 */ /* 0x000fe2000f8e00ff */
[----:B------:R-:W-:Y:S01]  /*4d40*/  @!UP1 UIADD3 UR8, UPT, UPT, UR7, 0x4200, URZ ;  /* 0x0000420007089890 */ /* 0x000fe2000fffe0ff */
[----:B------:R-:W-:Y:S01]  /*4d50*/  IMAD.U32 R8, RZ, RZ, UR9 ;  /* 0x00000009ff087e24 */ /* 0x000fe2000f8e00ff */
[----:B------:R-:W-:Y:S01]  /*4d60*/  VOTEU.ALL UP1, P4 ;  /* 0x0000000000ff7886 */ /* 0x000fe20002020000 */
[----:B------:R-:W-:Y:S01]  /*4d70*/  UMOV UR9, UR25 ;  /* 0x0000001900097c82 */ /* 0x000fe20008000000 */
[----:B------:R-:W-:Y:S02]  /*4d80*/  @!P4 R2UR UR21, R9 ;  /* 0x000000000915c2ca */ /* 0x000fe400000e0000 */
[----:B------:R-:W-:Y:S02]  /*4d90*/  @!P4 R2UR UR20, R8 ;  /* 0x000000000814c2ca */ /* 0x000fe400000e0000 */
[----:B------:R-:W3:Y:S11]  /*4da0*/  LDC.64 R8, c[0x0][0xb10] ;  /* 0x0002c400ff087b82 */ /* 0x000ef60000000a00 */
[----:B------:R1:W-:Y:S01]  /*4db0*/  @!UP1 UTMALDG.3D [UR8], [UR20], desc[UR18] ;  /* 0x00001208140095b4 */ /* 0x0003e20008011000 */
[----:B------:R5:W-:Y:S01]  /*4dc0*/  @!P4 SYNCS.ARRIVE.TRANS64.RED.A0TR RZ, [UR7+0x40], R0 ;  /* 0x00004000ffffc9a7 */ /* 0x000be20008300407 */
[C---:B---3--:R-:W-:Y:S01]  /*4dd0*/  @!P1 IMAD.HI.U32 R8, R11.reuse, R8, RZ ;  /* 0x000000080b089227 */ /* 0x048fe200078e00ff */
[----:B--2---:R-:W-:Y:S02]  /*4de0*/  @!P1 ISETP.NE.AND P0, PT, R12, 0x1, PT ;  /* 0x000000010c00980c */ /* 0x004fe40003f05270 */
[----:B-1----:R-:W-:Y:S01]  /*4df0*/  @!P1 ISETP.NE.AND P2, PT, R2, 0x1, PT ;  /* 0x000000010200980c */ /* 0x002fe20003f45270 */
[----:B------:R-:W-:Y:S01]  /*4e00*/  SYNCS.ARRIVE.TRANS64.RED.A1T0 RZ, [UR14], RZ ;  /* 0x000000ffffff79a7 */ /* 0x000fe2000810040e */
[C---:B------:R-:W-:Y:S01]  /*4e10*/  @!P1 IMAD.HI.U32 R13, R10.reuse, R13, RZ ;  /* 0x0000000d0a0d9227 */ /* 0x040fe200078e00ff */
[----:B------:R-:W-:Y:S04]  /*4e20*/  @!P1 SHF.R.U32.HI R8, RZ, R9, R8 ;  /* 0x00000009ff089219 */ /* 0x000fe80000011608 */
[----:B------:R-:W-:Y:S01]  /*4e30*/  @!P1 SEL R8, R11, R8, !P2 ;  /* 0x000000080b089207 */ /* 0x000fe20005000000 */
[----:B------:R-:W1:Y:S01]  /*4e40*/  SYNCS.PHASECHK.TRANS64.TRYWAIT P5, [UR7+0x68], R14 ;  /* 0x0000680eff0075a7 */ /* 0x000e6200080a1107 */
[----:B-----5:R-:W2:Y:S02]  /*4e50*/  @!P1 LDC R0, c[0x0][0xb20] ;  /* 0x0002c800ff009b82 */ /* 0x020ea40000000800 */
[----:B--2---:R-:W-:Y:S04]  /*4e60*/  @!P1 SHF.R.U32.HI R0, RZ, R0, R13 ;  /* 0x00000000ff009219 */ /* 0x004fe8000001160d */
[----:B------:R-:W-:Y:S05]  /*4e70*/  @!P1 SEL R9, R10, R0, !P0 ;  /* 0x000000000a099207 */ /* 0x000fea0004000000 */
[----:B------:R-:W-:Y:S02]  /*4e80*/  @!P1 IMAD.IADD R0, R9, 0x1, -R8 ;  /* 0x0000000109009824 */ /* 0x000fe400078e0a08 */
[----:B------:R-:W-:Y:S02]  /*4e90*/  @!P1 IMAD.IADD R8, R8, 0x1, -R9 ;  /* 0x0000000108089824 */ /* 0x000fe400078e0a09 */
[----:B------:R-:W-:Y:S02]  /*4ea0*/  @!P1 IMAD R11, R0, R2, R11 ;  /* 0x00000002000b9224 */ /* 0x000fe400078e020b */
[----:B------:R-:W-:Y:S01]  /*4eb0*/  @!P1 IMAD R10, R8, R12, R10 ;  /* 0x0000000c080a9224 */ /* 0x000fe200078e020a */
[----:B-1----:R-:W-:Y:S06]  /*4ec0*/  @!P5 BRA `(.L_x_80) ;  /* 0x000000580070d947 */ /* 0x002fec0003800000 */
.L_x_208:
[----:B------:R-:W-:Y:S01]  /*4ed0*/  @!P4 IADD3 R2, P0, PT, R30, 0x580, RZ ;  /* 0x000005801e02c810 */ /* 0x000fe20007f1e0ff */
[----:B------:R-:W-:Y:S01]  /*4ee0*/  VOTEU.ALL UP1, P4 ;  /* 0x0000000000ff7886 */ /* 0x000fe20002020000 */
[----:B------:R-:W-:Y:S01]  /*4ef0*/  UMOV UR18, 0x0 ;  /* 0x0000000000127882 */ /* 0x000fe20000000000 */
[----:B------:R-:W-:Y:S01]  /*4f00*/  UMOV UR19, 0x10000000 ;  /* 0x1000000000137882 */ /* 0x000fe20000000000 */
[----:B------:R-:W-:Y:S01]  /*4f10*/  @!P4 R2UR UR9, R2 ;  /* 0x000000000209c2ca */ /* 0x000fe200000e0000 */
[----:B-1----:R-:W-:Y:S01]  /*4f20*/  @!P4 IMAD.X R0, RZ, RZ, R31, P0 ;  /* 0x000000ffff00c224 */ /* 0x002fe200000e061f */
[----:B------:R-:W-:Y:S01]  /*4f30*/  @!UP1 UIADD3 UR10, UPT, UPT, UR42, 0x70, URZ ;  /* 0x000000702a0a9890 */ /* 0x000fe2000fffe0ff */
[----:B------:R-:W-:Y:S01]  /*4f40*/  ISETP.NE.AND P0, PT, R29, 0x2, PT ;  /* 0x000000021d00780c */ /* 0x000fe20003f05270 */
[----:B------:R-:W-:Y:S01]  /*4f50*/  UMOV UR11, UR43 ;  /* 0x0000002b000b7c82 */ /* 0x000fe20008000000 */
[----:B------:R-:W-:Y:S01]  /*4f60*/  UMOV UR12, UR36 ;  /* 0x00000024000c7c82 */ /* 0x000fe20008000000 */
[----:B------:R-:W-:Y:S01]  /*4f70*/  @!P4 R2UR UR8, R0 ;  /* 0x000000000008c2ca */ /* 0x000fe200000e0000 */
[----:B------:R-:W-:Y:S01]  /*4f80*/  IMAD.IADD R14, R10, 0x1, R62 ;  /* 0x000000010a0e7824 */ /* 0x000fe200078e023e */
[----:B------:R-:W-:Y:S01]  /*4f90*/  @P3 R2UR UR36, R27 ;  /* 0x000000001b2432ca */ /* 0x000fe200000e0000 */
[----:B------:R-:W-:Y:S01]  /*4fa0*/  IMAD.IADD R15, R11, 0x1, R63 ;  /* 0x000000010b0f7824 */ /* 0x000fe200078e023f */
[----:B------:R-:W-:Y:S02]  /*4fb0*/  SEL R0, RZ, 0x1, P0 ;  /* 0x00000001ff007807 */ /* 0x000fe40000000000 */
[----:B------:R-:W-:Y:S01]  /*4fc0*/  SEL R29, R29, RZ, P0 ;  /* 0x000000ff1d1d7207 */ /* 0x000fe20000000000 */
[----:B------:R-:W-:Y:S01]  /*4fd0*/  IMAD.U32 R8, RZ, RZ, UR9 ;  /* 0x00000009ff087e24 */ /* 0x000fe2000f8e00ff */
[----:B------:R-:W-:Y:S01]  /*4fe0*/  UMOV UR9, UR17 ;  /* 0x0000001100097c82 */ /* 0x000fe20008000000 */
[----:B------:R-:W-:Y:S03]  /*4ff0*/  LOP3.LUT R28, R28, R0, RZ, 0x3c, !PT ;  /* 0x000000001c1c7212 */ /* 0x000fe600078e3cff */
[----:B------:R-:W-:Y:S01]  /*5000*/  @!P4 R2UR UR14, R8 ;  /* 0x00000000080ec2ca */ /* 0x000fe200000e0000 */
[----:B------:R-:W-:Y:S01]  /*5010*/  IMAD.U32 R9, RZ, RZ, UR8 ;  /* 0x00000008ff097e24 */ /* 0x000fe2000f8e00ff */
[----:B------:R-:W-:Y:S01]  /*5020*/  @!UP1 UIADD3 UR8, UPT, UPT, UR7, 0x6200, URZ ;  /* 0x0000620007089890 */ /* 0x000fe2000fffe0ff */
[----:B------:R-:W-:Y:S03]  /*5030*/  VOTEU.ALL UP1, P4 ;  /* 0x0000000000ff7886 */ /* 0x000fe60002020000 */
[----:B------:R-:W-:Y:S11]  /*5040*/  @!P4 R2UR UR15, R9 ;  /* 0x00000000090fc2ca */ /* 0x000ff600000e0000 */
[----:B------:R-:W-:Y:S02]  /*5050*/  @!UPT UIADD3 URZ, UPT, UPT, URZ, URZ, URZ ;  /* 0x000000fffffff290 */ /* 0x000fe4000fffe0ff */
[----:B------:R2:W-:Y:S01]  /*5060*/  @!UP1 UTMALDG.3D [UR8], [UR14], desc[UR18] ;  /* 0x000012080e0095b4 */ /* 0x0005e20008011000 */
[----:B------:R2:W-:Y:S01]  /*5070*/  @!P4 SYNCS.ARRIVE.TRANS64.RED.A0TR RZ, [UR7+0x48], R25 ;  /* 0x00004819ffffc9a7 */ /* 0x0005e20008300407 */
[----:B------:R-:W-:Y:S01]  /*5080*/  UPLOP3.LUT UP1, UPT, UPT, UPT, UPT, 0x80, 0x8 ;  /* 0x000000000008789c */ /* 0x000fe20003f2f070 */
[----:B------:R-:W-:Y:S01]  /*5090*/  SYNCS.ARRIVE.TRANS64.RED.A1T0 RZ, [UR13], RZ ;  /* 0x000000ffffff79a7 */ /* 0x000fe2000810040d */
[----:B------:R-:W-:Y:S09]  /*50a0*/  @P3 BRA `(.L_x_81) ;  /* 0xffffffec002c3947 */ /* 0x000ff2000383ffff */
[----:B------:R-:W1:Y:S02]  /*50b0*/  SYNCS.PHASECHK.TRANS64.TRYWAIT P0, [UR7+0x50], R32 ;  /* 0x00005020ff0075a7 */ /* 0x000e640008001107 */
[----:B-1----:R-:W-:Y:S05]  /*50c0*/  @!P0 BRA `(.L_x_82) ;  /* 0x0000005800088947 */ /* 0x002fea0003800000 */
.L_x_210:
[----:B------:R-:W3:Y:S02]  /*50d0*/  SYNCS.PHASECHK.TRANS64.TRYWAIT P0, [UR7+0x58], R32 ;  /* 0x00005820ff0075a7 */ /* 0x000ee40008001107 */
[----:B---3--:R-:W-:Y:S05]  /*50e0*/  @!P0 BRA `(.L_x_83) ;  /* 0x0000005800188947 */ /* 0x008fea0003800000 */
.L_x_212:
[----:B------:R-:W3:Y:S01]  /*50f0*/  SYNCS.PHASECHK.TRANS64.TRYWAIT P0, [UR7+0x60], R32 ;  /* 0x00006020ff0075a7 */ /* 0x000ee20008001107 */
[----:B-1----:R-:W-:Y:S01]  /*5100*/  HFMA2 R0, -RZ, RZ, 0, 5.9604644775390625e-08 ;  /* 0x00000001ff007431 */ /* 0x002fe200000001ff */
[----:B---3--:R-:W-:Y:S06]  /*5110*/  @!P0 BRA `(.L_x_84) ;  /* 0x0000005800248947 */ /* 0x008fec0003800000 */
.L_x_214:
[----:B-1----:R-:W-:Y:S02]  /*5120*/  MOV R2, UR7 ;  /* 0x0000000700027c02 */ /* 0x002fe40008000f00 */
[----:B------:R-:W-:-:S07]  /*5130*/  SHF.L.U32 R0, R0, 0x1f, RZ ;  /* 0x0000001f00007819 */ /* 0x000fce00000006ff */
.L_x_85:
[----:B-1----:R1:W3:Y:S02]  /*5140*/  SYNCS.PHASECHK.TRANS64.TRYWAIT P0, [R2+URZ+0x68], R0 ;  /* 0x00006800020075a7 */ /* 0x0022e400080011ff */
[----:B---3--:R-:W-:Y:S05]  /*5150*/  @!P0 NANOSLEEP.SYNCS 0x989680 ;  /* 0x009896800000895d */ /* 0x008fea0003900000 */
[----:B------:R-:W3:Y:S02]  /*5160*/  @!P0 SYNCS.PHASECHK.TRANS64 P0, [R2+URZ+0x68], R0 ;  /* 0x00006800020085a7 */ /* 0x000ee400080010ff */
[----:B--23--:R-:W-:Y:S05]  /*5170*/  @P0 EXIT ;  /* 0x000000000000094d */ /* 0x00cfea0003800000 */
[----:B------:R-:W-:Y:S05]  /*5180*/  BRA `(.L_x_85) ;  /* 0xfffffffc00ec7947 */ /* 0x000fea000383ffff */
.L_x_66:
[----:B------:R-:W-:-:S06]  /*5190*/  UISETP.GE.AND UP1, UPT, UR8, 0x4, UPT ;  /* 0x000000040800788c */ /* 0x000fcc000bf26270 */
[----:B------:R-:W-:-:S13]  /*51a0*/  PLOP3.LUT P0, PT, PT, PT, UP1, 0x80, 0x8 ;  /* 0x000000000008781c */ /* 0x000fda0003f0f018 */
[----:B------:R-:W-:Y:S05]  /*51b0*/  @!P0 EXIT ;  /* 0x000000000000894d */ /* 0x000fea0003800000 */
[----:B------:R-:W-:Y:S01]  /*51c0*/  BAR.SYNC.DEFER_BLOCKING 0x6, 0xa0 ;  /* 0x0182800000007b1d */ /* 0x000fe20000010000 */
[C---:B------:R-:W-:Y:S01]  /*51d0*/  IMAD.SHL.U32 R2, R76.reuse, 0x10, RZ ;  /* 0x000000104c027824 */ /* 0x040fe200078e00ff */
[C---:B------:R-:W-:Y:S01]  /*51e0*/  SHF.L.U32 R32, R76.reuse, 0x10, RZ ;  /* 0x000000104c207819 */ /* 0x040fe200000006ff */
[C---:B------:R-:W-:Y:S01]  /*51f0*/  IMAD.SHL.U32 R75, R76.reuse, 0x2, RZ ;  /* 0x000000024c4b7824 */ /* 0x040fe200078e00ff */
[----:B------:R-:W-:Y:S01]  /*5200*/  LOP3.LUT R77, R76, 0x60, RZ, 0xc0, !PT ;  /* 0x000000604c4d7812 */ /* 0x000fe200078ec0ff */
[----:B------:R-:W-:Y:S01]  /*5210*/  HFMA2 R71, -RZ, RZ, 0, 0 ;  /* 0x00000000ff477431 */ /* 0x000fe200000001ff */
[----:B------:R-:W-:Y:S02]  /*5220*/  UMOV UR48, 0x400 ;  /* 0x0000040000307882 */ /* 0x000fe40000000000 */
[----:B------:R-:W1:Y:S01]  /*5230*/  LDC R67, c[0x0][0x370] ;  /* 0x0000dc00ff437b82 */ /* 0x000e620000000800 */
[----:B------:R-:W-:Y:S01]  /*5240*/  ULEA UR48, UR37, UR48, 0x18 ;  /* 0x0000003025307291 */ /* 0x000fe2000f8ec0ff */
[----:B------:R-:W-:Y:S01]  /*5250*/  LOP3.LUT R3, R2, 0x60, RZ, 0xc0, !PT ;  /* 0x0000006002037812 */ /* 0x000fe200078ec0ff */
[----:B------:R-:W-:Y:S01]  /*5260*/  IMAD.MOV.U32 R31, RZ, RZ, RZ ;  /* 0x000000ffff1f7224 */ /* 0x000fe200078e00ff */
[----:B------:R-:W-:Y:S01]  /*5270*/  LOP3.LUT R74, R76, 0x2, RZ, 0xc0, !PT ;  /* 0x000000024c4a7812 */ /* 0x000fe200078ec0ff */
[----:B------:R-:W-:Y:S01]  /*5280*/  UIADD3 UR4, UPT, UPT, UR48, 0x200, URZ ;  /* 0x0000020030047890 */ /* 0x000fe2000fffe0ff */
[----:B------:R-:W-:Y:S01]  /*5290*/  LOP3.LUT R75, R3, 0xc, R75, 0xf8, !PT ;  /* 0x0000000c034b7812 */ /* 0x000fe200078ef84b */
[----:B------:R-:W-:Y:S01]  /*52a0*/  IMAD.MOV.U32 R80, RZ, RZ, RZ ;  /* 0x000000ffff507224 */ /* 0x000fe200078e00ff */
[----:B------:R-:W2:Y:S01]  /*52b0*/  LDC R28, c[0x0][0xb0c] ;  /* 0x0002c300ff1c7b82 */ /* 0x000ea20000000800 */
[----:B------:R-:W-:Y:S01]  /*52c0*/  LOP3.LUT R32, R32, 0x600000, RZ, 0xc0, !PT ;  /* 0x0060000020207812 */ /* 0x000fe200078ec0ff */
[----:B------:R-:W4:Y:S01]  /*52d0*/  LDCU.64 UR52, c[0x0][0x348] ;  /* 0x00006900ff3477ac */ /* 0x000f220008000a00 */
[----:B------:R-:W-:Y:S01]  /*52e0*/  IMAD.U32 R69, RZ, RZ, UR4 ;  /* 0x00000004ff457e24 */ /* 0x000fe2000f8e00ff */
[----:B------:R-:W-:-:S02]  /*52f0*/  LOP3.LUT R75, R75, 0x790, R2, 0xf8, !PT ;  /* 0x000007904b4b7812 */ /* 0x000fc400078ef802 */
[----:B------:R-:W-:Y:S01]  /*5300*/  LOP3.LUT R76, R76, 0x4, RZ, 0xc0, !PT ;  /* 0x000000044c4c7812 */ /* 0x000fe200078ec0ff */
[----:B------:R-:W1:Y:S01]  /*5310*/  LDCU.64 UR38, c[0x0][0x888] ;  /* 0x00011100ff2677ac */ /* 0x000e620008000a00 */
[----:B------:R-:W1:Y:S01]  /*5320*/  LDC R65, c[0x0][0xb20] ;  /* 0x0002c800ff417b82 */ /* 0x000e620000000800 */
[----:B------:R-:W3:Y:S01]  /*5330*/  LDS R0, [UR48+0x130] ;  /* 0x00013030ff007984 */ /* 0x000ee20008000800 */
[----:B------:R-:W-:Y:S01]  /*5340*/  LEA R75, R75, R69, 0x2 ;  /* 0x000000454b4b7211 */ /* 0x000fe200078e10ff */
[----:B------:R-:W1:Y:S01]  /*5350*/  LDCU.64 UR44, c[0x0][0x890] ;  /* 0x00011200ff2c77ac */ /* 0x000e620008000a00 */
[----:B------:R-:W-:-:S03]  /*5360*/  MOV R72, RZ ;  /* 0x000000ff00487202 */ /* 0x000fc60000000f00 */
[--C-:B------:R-:W-:Y:S01]  /*5370*/  IMAD R74, R74, -0x10, R75.reuse ;  /* 0xfffffff04a4a7824 */ /* 0x100fe200078e024b */
[----:B------:R-:W1:Y:S01]  /*5380*/  LDC R27, c[0x0][0xb30] ;  /* 0x0002cc00ff1b7b82 */ /* 0x000e620000000800 */
[----:B------:R-:W-:Y:S01]  /*5390*/  IMAD R73, R76, -0x10, R75 ;  /* 0xfffffff04c497824 */ /* 0x000fe200078e024b */
[----:B------:R-:W-:Y:S01]  /*53a0*/  UMOV UR49, URZ ;  /* 0x000000ff00317c82 */ /* 0x000fe20008000000 */
[----:B------:R-:W-:-:S05]  /*53b0*/  UMOV UR51, URZ ;  /* 0x000000ff00337c82 */ /* 0x000fca0008000000 */
[----:B------:R-:W1:Y:S08]  /*53c0*/  LDC.64 R60, c[0x0][0xb10] ;  /* 0x0002c400ff3c7b82 */ /* 0x000e700000000a00 */
[----:B------:R-:W1:Y:S08]  /*53d0*/  LDC.64 R24, c[0x0][0xb18] ;  /* 0x0002c600ff187b82 */ /* 0x000e700000000a00 */
[----:B------:R-:W1:Y:S08]  /*53e0*/  LDC.64 R22, c[0x0][0xb28] ;  /* 0x0002ca00ff167b82 */ /* 0x000e700000000a00 */
[----:B------:R-:W1:Y:S01]  /*53f0*/  LDC.64 R58, c[0x0][0x8b0] ;  /* 0x00022c00ff3a7b82 */ /* 0x000e620000000a00 */
[----:B---3--:R-:W-:-:S07]  /*5400*/  IMAD.IADD R32, R0, 0x1, R32 ;  /* 0x0000000100207824 */ /* 0x008fce00078e0220 */
[----:B------:R-:W3:Y:S08]  /*5410*/  LDC.64 R56, c[0x0][0x8a8] ;  /* 0x00022a00ff387b82 */ /* 0x000ef00000000a00 */
[----:B--2-4-:R-:W1:Y:S02]  /*5420*/  LDC R66, c[0x0][0x374] ;  /* 0x0000dd00ff427b82 */ /* 0x014e640000000800 */
.L_x_161:
[C---:B------:R-:W-:Y:S02]  /*5430*/  LEA R0, R80.reuse, UR48, 0x3 ;  /* 0x0000003050007c11 */ /* 0x040fe4000f8e18ff */
[----:B------:R-:W-:Y:S02]  /*5440*/  SHF.L.U32 R2, R71, 0x1f, RZ ;  /* 0x0000001f47027819 */ /* 0x000fe400000006ff */
[----:B------:R-:W-:Y:S02]  /*5450*/  LEA R16, R80, UR48, 0x4 ;  /* 0x0000003050107c11 */ /* 0x000fe4000f8e20ff */
[----:B------:R-:W2:Y:S02]  /*5460*/  SYNCS.PHASECHK.TRANS64.TRYWAIT P0, [R0+URZ+0x80], R2 ;  /* 0x00008002000075a7 */ /* 0x000ea400080011ff */
[----:B--23--:R-:W-:Y:S05]  /*5470*/  @!P0 BRA `(.L_x_86) ;  /* 0x0000005400648947 */ /* 0x00cfea0003800000 */
.L_x_215:
[----:B------:R-:W4:Y:S01]  /*5480*/  LDC.64 R10, c[0x0][0xb10] ;  /* 0x0002c400ff0a7b82 */ /* 0x000f220000000a00 */
[----:B------:R-:W3:Y:S01]  /*5490*/  LDS.128 R16, [R16+0x110] ;  /* 0x0001100010107984 */ /* 0x000ee20000000c00 */
[----:B-1----:R-:W-:Y:S01]  /*54a0*/  ISETP.NE.AND P1, PT, R27, 0x1, PT ;  /* 0x000000011b00780c */ /* 0x002fe20003f25270 */
[----:B--2---:R-:W-:Y:S01]  /*54b0*/  VIADD R0, R0, 0x90 ;  /* 0x0000009000007836 */ /* 0x004fe20000000000 */
[----:B------:R-:W-:Y:S04]  /*54c0*/  ISETP.GE.AND P0, PT, R26, 0x1, PT ;  /* 0x000000011a00780c */ /* 0x000fe80003f06270 */
[----:B------:R-:W1:Y:S01]  /*54d0*/  LDC.64 R8, c[0x0][0xb18] ;  /* 0x0002c600ff087b82 */ /* 0x000e620000000a00 */
[----:B------:R-:W-:Y:S01]  /*54e0*/  PRMT R0, RZ, 0x654, R0 ;  /* 0x00000654ff007816 */ /* 0x000fe20000000000 */
[----:B------:R-:W-:Y:S01]  /*54f0*/  @!PT LDS RZ, [RZ] ;  /* 0x00000000fffff984 */ /* 0x000fe20000000800 */
[----:B------:R-:W-:Y:S01]  /*5500*/  @!PT LDS RZ, [RZ] ;  /* 0x00000000fffff984 */ /* 0x000fe20000000800 */
[----:B------:R-:W-:Y:S01]  /*5510*/  @!PT LDS RZ, [RZ] ;  /* 0x00000000fffff984 */ /* 0x000fe20000000800 */
[----:B------:R-:W-:Y:S01]  /*5520*/  @!PT LDS RZ, [RZ] ;  /* 0x00000000fffff984 */ /* 0x000fe20000000800 */
[----:B------:R2:W-:Y:S06]  /*5530*/  MEMBAR.ALL.CTA ;  /* 0x0000000000007992 */ /* 0x0005ec0000008000 */
[----:B--2---:R-:W2:Y:S01]  /*5540*/  FENCE.VIEW.ASYNC.S ;  /* 0x00000000000073c6 */ /* 0x004ea20000000000 */
[----:B------:R-:W1:Y:S08]  /*5550*/  @!P1 LDC R12, c[0x0][0xb20] ;  /* 0x0002c800ff0c9b82 */ /* 0x000e700000000800 */
[----:B------:R-:W1:Y:S01]  /*5560*/  @!P1 LDC R7, c[0x0][0xb0c] ;  /* 0x0002c300ff079b82 */ /* 0x000e620000000800 */
[----:B--2---:R2:W-:Y:S01]  /*5570*/  SYNCS.ARRIVE.TRANS64.RED.A1T0 RZ, [R0+URZ], RZ ;  /* 0x000000ff00ff79a7 */ /* 0x0045e200081004ff */
[----:B---3--:R-:W-:Y:S04]  /*5580*/  LOP3.LUT P4, RZ, R18, 0x1, RZ, 0xc0, !PT ;  /* 0x0000000112ff7812 */ /* 0x008fe8000788c0ff */
[----:B------:R-:W-:Y:S09]  /*5590*/  P2R R78, PR, RZ, 0x10 ;  /* 0x00000010ff4e7803 */ /* 0x000ff20000000000 */
[----:B------:R-:W-:Y:S02]  /*55a0*/  @P4 MOV R30, R16 ;  /* 0x00000010001e4202 */ /* 0x000fe40000000f00 */
[----:B------:R-:W-:Y:S01]  /*55b0*/  @P4 LOP3.LUT R29, R17, 0xffff, RZ, 0xc0, !PT ;  /* 0x0000ffff111d4812 */ /* 0x000fe200078ec0ff */
[----:B--2-4-:R-:W-:Y:S06]  /*55c0*/  @!P0 BRA `(.L_x_87) ;  /* 0x0000000000a48947 */ /* 0x014fec0003800000 */
[----:B------:R-:W-:Y:S01]  /*55d0*/  IMAD.HI.U32 R0, R66, R25, RZ ;  /* 0x0000001942007227 */ /* 0x000fe200078e00ff */
[----:B------:R-:W-:Y:S02]  /*55e0*/  ISETP.NE.AND P0, PT, R24, 0x1, PT ;  /* 0x000000011800780c */ /* 0x000fe40003f05270 */
[----:B------:R-:W-:Y:S01]  /*55f0*/  ISETP.NE.AND P2, PT, R26, 0x1, PT ;  /* 0x000000011a00780c */ /* 0x000fe20003f45270 */
[----:B------:R-:W-:Y:S01]  /*5600*/  IMAD.HI.U32 R4, R67, R60, RZ ;  /* 0x0000003c43047227 */ /* 0x000fe200078e00ff */
[----:B------:R-:W-:Y:S02]  /*5610*/  SHF.R.U32.HI R0, RZ, R65, R0 ;  /* 0x00000041ff007219 */ /* 0x000fe40000011600 */
[----:B------:R-:W-:Y:S01]  /*5620*/  ISETP.NE.AND P3, PT, R28, 0x1, PT ;  /* 0x000000011c00780c */ /* 0x000fe20003f65270 */
[----:B------:R-:W-:Y:S01]  /*5630*/  IMAD.HI.U32 R6, R29, R25, RZ ;  /* 0x000000191d067227 */ /* 0x000fe200078e00ff */
[-C--:B------:R-:W-:Y:S02]  /*5640*/  SHF.R.U32.HI R4, RZ, R61.reuse, R4 ;  /* 0x0000003dff047219 */ /* 0x080fe40000011604 */
[----:B------:R-:W-:Y:S01]  /*5650*/  SEL R0, R66, R0, !P0 ;  /* 0x0000000042007207 */ /* 0x000fe20004000000 */
[----:B------:R-:W-:Y:S01]  /*5660*/  IMAD.HI.U32 R5, R30, R60, RZ ;  /* 0x0000003c1e057227 */ /* 0x000fe200078e00ff */
[----:B------:R-:W-:Y:S03]  /*5670*/  SEL R4, R67, R4, !P3 ;  /* 0x0000000443047207 */ /* 0x000fe60005800000 */
[-C--:B------:R-:W-:Y:S01]  /*5680*/  IMAD.HI.U32 R3, R0, R22.reuse, RZ ;  /* 0x0000001600037227 */ /* 0x080fe200078e00ff */
[----:B------:R-:W-:Y:S03]  /*5690*/  SHF.R.U32.HI R5, RZ, R61, R5 ;  /* 0x0000003dff057219 */ /* 0x000fe60000011605 */
[----:B------:R-:W-:Y:S01]  /*56a0*/  IMAD.HI.U32 R2, R4, R22, RZ ;  /* 0x0000001604027227 */ /* 0x000fe200078e00ff */
[----:B------:R-:W-:Y:S02]  /*56b0*/  @P2 SHF.R.U32.HI R0, RZ, R23, R3 ;  /* 0x00000017ff002219 */ /* 0x000fe40000011603 */
[----:B------:R-:W-:Y:S02]  /*56c0*/  SHF.R.U32.HI R3, RZ, R65, R6 ;  /* 0x00000041ff037219 */ /* 0x000fe40000011606 */
[----:B------:R-:W-:Y:S01]  /*56d0*/  @P2 SHF.R.U32.HI R4, RZ, R23, R2 ;  /* 0x00000017ff042219 */ /* 0x000fe20000011602 */
[----:B------:R-:W-:Y:S01]  /*56e0*/  IMAD R0, R26, R0, RZ ;  /* 0x000000001a007224 */ /* 0x000fe200078e02ff */
[----:B------:R-:W-:Y:S02]  /*56f0*/  SEL R3, R29, R3, !P0 ;  /* 0x000000031d037207 */ /* 0x000fe40004000000 */
[----:B------:R-:W-:Y:S01]  /*5700*/  SEL R2, R30, R5, !P3 ;  /* 0x000000051e027207 */ /* 0x000fe20005800000 */
[----:B------:R-:W-:Y:S01]  /*5710*/  IMAD R5, R26, R4, RZ ;  /* 0x000000041a057224 */ /* 0x000fe200078e02ff */
[C---:B------:R-:W-:Y:S01]  /*5720*/  ISETP.GE.AND P0, PT, R3.reuse, R0, PT ;  /* 0x000000000300720c */ /* 0x040fe20003f06270 */
[C---:B------:R-:W-:Y:S03]  /*5730*/  IMAD.HI.U32 R0, R3.reuse, R22, RZ ;  /* 0x0000001603007227 */ /* 0x040fe600078e00ff */
[C---:B------:R-:W-:Y:S02]  /*5740*/  ISETP.GE.OR P0, PT, R2.reuse, R5, P0 ;  /* 0x000000050200720c */ /* 0x040fe40000706670 */
[----:B------:R-:W-:Y:S04]  /*5750*/  SHF.R.U32.HI R0, RZ, R23, R0 ;  /* 0x00000017ff007219 */ /* 0x000fe80000011600 */
[C---:B------:R-:W-:Y:S05]  /*5760*/  SEL R6, R3.reuse, R0, !P2 ;  /* 0x0000000003067207 */ /* 0x040fea0005000000 */
        /* <DEDUP_REMOVED lines=14> */
[----:B------:R-:W-:Y:S07]  /*5850*/  IMAD R29, R3, R24, R29 ;  /* 0x00000018031d7224 */ /* 0x000fee00078e021d */
.L_x_87:
[----:B-1----:R-:W-:Y:S01]  /*5860*/  @!P1 ISETP.NE.AND P0, PT, R8, 0x1, PT ;  /* 0x000000010800980c */ /* 0x002fe20003f05270 */
[----:B------:R-:W-:Y:S01]  /*5870*/  @!P1 IMAD.HI.U32 R2, R29, R9, RZ ;  /* 0x000000091d029227 */ /* 0x000fe200078e00ff */
[----:B------:R-:W-:Y:S01]  /*5880*/  R2UR UR42, R15 ;  /* 0x000000000f2a72ca */ /* 0x000fe200000e0000 */
[----:B------:R-:W-:Y:S01]  /*5890*/  BSSY.RECONVERGENT B6, `(.L_x_88) ;  /* 0x0000031000067945 */ /* 0x000fe20003800200 */
[----:B------:R-:W-:Y:S01]  /*58a0*/  R2UR UR41, R14 ;  /* 0x000000000e2972ca */ /* 0x000fe200000e0000 */
[----:B------:R-:W-:Y:S01]  /*58b0*/  @!P1 IMAD.HI.U32 R0, R30, R10, RZ ;  /* 0x0000000a1e009227 */ /* 0x000fe200078e00ff */
[----:B------:R-:W-:Y:S02]  /*58c0*/  @!P1 SHF.R.U32.HI R2, RZ, R12, R2 ;  /* 0x0000000cff029219 */ /* 0x000fe40000011602 */
[----:B------:R-:W-:Y:S01]  /*58d0*/  @!P1 ISETP.NE.AND P2, PT, R7, 0x1, PT ;  /* 0x000000010700980c */ /* 0x000fe20003f45270 */
[----:B------:R-:W-:Y:S01]  /*58e0*/  VIADD R80, R80, 0x1 ;  /* 0x0000000150507836 */ /* 0x000fe20000000000 */
[----:B------:R-:W-:Y:S02]  /*58f0*/  @!P1 SEL R2, R29, R2, !P0 ;  /* 0x000000021d029207 */ /* 0x000fe40004000000 */
[----:B------:R-:W-:Y:S02]  /*5900*/  @!P1 SHF.R.U32.HI R0, RZ, R11, R0 ;  /* 0x0000000bff009219 */ /* 0x000fe40000011600 */
[----:B------:R-:W-:Y:S01]  /*5910*/  LOP3.LUT P0, RZ, R69, 0x1b0, RZ, 0xc0, !PT ;  /* 0x000001b045ff7812 */ /* 0x000fe2000780c0ff */
[----:B------:R-:W-:Y:S01]  /*5920*/  USHF.L.U32 UR42, UR42, 0x7, URZ ;  /* 0x000000072a2a7899 */ /* 0x000fe200080006ff */
[----:B------:R-:W-:Y:S01]  /*5930*/  @!P1 SEL R3, R30, R0, !P2 ;  /* 0x000000001e039207 */ /* 0x000fe20005000000 */
[----:B------:R-:W-:Y:S01]  /*5940*/  USHF.L.U32 UR41, UR41, 0x7, URZ ;  /* 0x0000000729297899 */ /* 0x000fe200080006ff */
[----:B------:R-:W-:Y:S03]  /*5950*/  @P4 SHF.R.U32.HI R70, RZ, 0x10, R17 ;  /* 0x00000010ff464819 */ /* 0x000fe60000011611 */
[----:B------:R-:W-:Y:S02]  /*5960*/  @!P1 IMAD.IADD R0, R2, 0x1, -R3 ;  /* 0x0000000102009824 */ /* 0x000fe400078e0a03 */
[----:B------:R-:W-:Y:S02]  /*5970*/  @!P1 IMAD.IADD R2, R3, 0x1, -R2 ;  /* 0x0000000103029824 */ /* 0x000fe400078e0a02 */
[----:B------:R-:W-:Y:S02]  /*5980*/  @!P1 IMAD R30, R0, R7, R30 ;  /* 0x00000007001e9224 */ /* 0x000fe400078e021e */
[----:B------:R-:W-:Y:S01]  /*5990*/  @!P1 IMAD R29, R2, R8, R29 ;  /* 0x00000008021d9224 */ /* 0x000fe200078e021d */
[----:B------:R-:W-:Y:S06]  /*59a0*/  @!P0 BRA `(.L_x_89) ;  /* 0x00000000007c8947 */ /* 0x000fec0003800000 */
[----:B------:R-:W1:Y:S01]  /*59b0*/  LDCU.64 UR8, c[0x4][0x80] ;  /* 0x01001000ff0877ac */ /* 0x000e620008000a00 */
[----:B------:R-:W-:Y:S01]  /*59c0*/  MOV R2, 0x0 ;  /* 0x0000000000027802 */ /* 0x000fe20000000f00 */
[----:B------:R-:W-:Y:S02]  /*59d0*/  HFMA2 R12, -RZ, RZ, 0, 5.9604644775390625e-08 ;  /* 0x00000001ff0c7431 */ /* 0x000fe400000001ff */
[----:B------:R-:W-:Y:S01]  /*59e0*/  IMAD.MOV.U32 R8, RZ, RZ, 0x70 ;  /* 0x00000070ff087424 */ /* 0x000fe200078e00ff */
[----:B------:R2:W3:Y:S01]  /*59f0*/  LDC.64 R14, c[0x4][R2] ;  /* 0x01000000020e7b82 */ /* 0x0004e20000000a00 */
[----:B------:R-:W4:Y:S01]  /*5a00*/  LDCU.64 UR6, c[0x4][0x88] ;  /* 0x01001100ff0677ac */ /* 0x000f220008000a00 */
[----:B------:R-:W-:Y:S01]  /*5a10*/  IMAD.MOV.U32 R13, RZ, RZ, RZ ;  /* 0x000000ffff0d7224 */ /* 0x000fe200078e00ff */
[----:B------:R-:W2:Y:S01]  /*5a20*/  LDCU.64 UR4, c[0x4][0x8] ;  /* 0x01000100ff0477ac */ /* 0x000ea20008000a00 */
[----:B-1----:R-:W-:Y:S01]  /*5a30*/  MOV R5, UR9 ;  /* 0x0000000900057c02 */ /* 0x002fe20008000f00 */
[----:B------:R-:W-:Y:S01]  /*5a40*/  IMAD.U32 R4, RZ, RZ, UR8 ;  /* 0x00000008ff047e24 */ /* 0x000fe2000f8e00ff */
[----:B----4-:R-:W-:Y:S01]  /*5a50*/  MOV R7, UR7 ;  /* 0x0000000700077c02 */ /* 0x010fe20008000f00 */
[----:B------:R-:W-:Y:S01]  /*5a60*/  IMAD.U32 R6, RZ, RZ, UR6 ;  /* 0x00000006ff067e24 */ /* 0x000fe2000f8e00ff */
[----:B--2---:R-:W-:Y:S01]  /*5a70*/  MOV R11, UR5 ;  /* 0x00000005000b7c02 */ /* 0x004fe20008000f00 */
[----:B------:R-:W-:Y:S02]  /*5a80*/  IMAD.U32 R10, RZ, RZ, UR4 ;  /* 0x00000004ff0a7e24 */ /* 0x000fe4000f8e00ff */
[----:B------:R-:W-:Y:S07]  /*5a90*/  LEPC R20, `(.L_x_90) ;  /* 0x000000001014794e */ /* 0x000fee0000000000 */
[----:B---3-5:R-:W-:Y:S05]  /*5aa0*/  CALL.ABS.NOINC R14 ;  /* 0x000000000e007343 */ /* 0x028fea0003c00000 */
.L_x_90:
[----:B------:R-:W1:Y:S01]  /*5ab0*/  LDCU.64 UR8, c[0x4][0x80] ;  /* 0x01001000ff0877ac */ /* 0x000e620008000a00 */
[----:B------:R-:W2:Y:S01]  /*5ac0*/  LDC.64 R2, c[0x4][R2] ;  /* 0x0100000002027b82 */ /* 0x000ea20000000a00 */
[----:B------:R-:W-:Y:S02]  /*5ad0*/  HFMA2 R12, -RZ, RZ, 0, 5.9604644775390625e-08 ;  /* 0x00000001ff0c7431 */ /* 0x000fe400000001ff */
[----:B------:R-:W-:Y:S02]  /*5ae0*/  IMAD.MOV.U32 R8, RZ, RZ, 0x70 ;  /* 0x00000070ff087424 */ /* 0x000fe400078e00ff */
[----:B------:R-:W-:Y:S01]  /*5af0*/  IMAD.MOV.U32 R13, RZ, RZ, RZ ;  /* 0x000000ffff0d7224 */ /* 0x000fe200078e00ff */
[----:B------:R-:W3:Y:S01]  /*5b00*/  LDCU.64 UR6, c[0x4][0x88] ;  /* 0x01001100ff0677ac */ /* 0x000ee20008000a00 */
[----:B------:R-:W4:Y:S01]  /*5b10*/  LDCU.64 UR4, c[0x4][0x8] ;  /* 0x01000100ff0477ac */ /* 0x000f220008000a00 */
[----:B-1----:R-:W-:Y:S02]  /*5b20*/  MOV R4, UR8 ;  /* 0x0000000800047c02 */ /* 0x002fe40008000f00 */
[----:B------:R-:W-:Y:S02]  /*5b30*/  MOV R5, UR9 ;  /* 0x0000000900057c02 */ /* 0x000fe40008000f00 */
[----:B---3--:R-:W-:Y:S01]  /*5b40*/  MOV R7, UR7 ;  /* 0x0000000700077c02 */ /* 0x008fe20008000f00 */
[----:B------:R-:W-:Y:S01]  /*5b50*/  IMAD.U32 R6, RZ, RZ, UR6 ;  /* 0x00000006ff067e24 */ /* 0x000fe2000f8e00ff */
[----:B----4-:R-:W-:Y:S01]  /*5b60*/  MOV R11, UR5 ;  /* 0x00000005000b7c02 */ /* 0x010fe20008000f00 */
[----:B------:R-:W-:Y:S02]  /*5b70*/  IMAD.U32 R10, RZ, RZ, UR4 ;  /* 0x00000004ff0a7e24 */ /* 0x000fe4000f8e00ff */
[----:B------:R-:W-:Y:S07]  /*5b80*/  LEPC R20, `(.L_x_89) ;  /* 0x000000001014794e */ /* 0x000fee0000000000 */
[----:B--2---:R-:W-:Y:S05]  /*5b90*/  CALL.ABS.NOINC R2 ;  /* 0x0000000002007343 */ /* 0x004fea0003c00000 */
.L_x_89:
[----:B------:R-:W-:Y:S05]  /*5ba0*/  BSYNC.RECONVERGENT B6 ;  /* 0x0000000000067941 */ /* 0x000fea0003800200 */
.L_x_88:
[----:B------:R-:W-:Y:S01]  /*5bb0*/  ISETP.NE.U32.AND P4, PT, R58, RZ, PT ;  /* 0x000000ff3a00720c */ /* 0x000fe20003f85070 */
[----:B------:R-:W-:Y:S01]  /*5bc0*/  UISETP.NE.AND UP2, UPT, UR50, URZ, UPT ;  /* 0x000000ff3200728c */ /* 0x000fe2000bf45270 */
[----:B------:R-:W-:Y:S01]  /*5bd0*/  ISETP.NE.U32.AND P2, PT, RZ, UR38, PT ;  /* 0x00000026ff007c0c */ /* 0x000fe2000bf45070 */
[----:B------:R-:W-:Y:S01]  /*5be0*/  UISETP.NE.U32.AND UP1, UPT, UR44, URZ, UPT ;  /* 0x000000ff2c00728c */ /* 0x000fe2000bf25070 */
[----:B------:R-:W-:Y:S01]  /*5bf0*/  ISETP.NE.AND.EX P4, PT, R59, RZ, PT, P4 ;  /* 0x000000ff3b00720c */ /* 0x000fe20003f85340 */
[----:B------:R-:W-:Y:S01]  /*5c00*/  UPLOP3.LUT UP0, UPT, UPT, UPT, UPT, 0x40, 0x4 ;  /* 0x000000000004789c */ /* 0x000fe20003f0e870 */
[----:B------:R-:W-:Y:S01]  /*5c10*/  ISETP.NE.AND.EX P2, PT, RZ, UR39, PT, P2 ;  /* 0x00000027ff007c0c */ /* 0x000fe2000bf45320 */
[----:B------:R-:W-:Y:S01]  /*5c20*/  UISETP.NE.AND.EX UP1, UPT, UR45, URZ, UPT, UP1 ;  /* 0x000000ff2d00728c */ /* 0x000fe2000bf25310 */
[----:B------:R-:W-:Y:S04]  /*5c30*/  PLOP3.LUT P1, PT, PT, PT, UP2, 0x80, 0x8 ;  /* 0x000000000008781c */ /* 0x000fe80003f2f028 */
[----:B------:R-:W-:Y:S06]  /*5c40*/  @UP2 UPLOP3.LUT UP0, UPT, UPT, UPT, UP1, 0x80, 0x8 ;  /* 0x000000000008289c */ /* 0x000fec0003f0f010 */
[----:B------:R-:W-:Y:S01]  /*5c50*/  PLOP3.LUT P0, PT, PT, PT, UP0, 0x80, 0x8 ;  /* 0x000000000008781c */ /* 0x000fe20003f0f008 */
[----:B------:R-:W-:Y:S01]  /*5c60*/  @!UPT UIADD3 URZ, UPT, UPT, URZ, URZ, URZ ;  /* 0x000000fffffff290 */ /* 0x000fe2000fffe0ff */
[----:B------:R-:W-:Y:S11]  /*5c70*/  BRA.U !UP1, `(.L_x_91) ;  /* 0x0000000109387547 */ /* 0x000ff6000b800000 */
[----:B------:R-:W-:Y:S01]  /*5c80*/  UISETP.NE.U32.AND UP0, UPT, UR38, URZ, UPT ;  /* 0x000000ff2600728c */ /* 0x000fe2000bf05070 */
[----:B------:R-:W-:Y:S02]  /*5c90*/  HFMA2 R0, -RZ, RZ, 0, 5.9604644775390625e-08 ;  /* 0x00000001ff007431 */ /* 0x000fe400000001ff */
[----:B------:R-:W-:Y:S01]  /*5ca0*/  IMAD.MOV.U32 R64, RZ, RZ, 0x1 ;  /* 0x00000001ff407424 */ /* 0x000fe200078e00ff */
[----:B------:R-:W-:Y:S06]  /*5cb0*/  UISETP.NE.AND.EX UP0, UPT, UR39, URZ, UPT, UP0 ;  /* 0x000000ff2700728c */ /* 0x000fec000bf05300 */
[----:B------:R-:W-:Y:S05]  /*5cc0*/  PLOP3.LUT P3, PT, PT, PT, UP0, 0x80, 0x8 ;  /* 0x000000000008781c */ /* 0x000fea0003f6f008 */
[----:B------:R-:W1:Y:S01]  /*5cd0*/  @UP0 LDCU.64 UR6, c[0x0][0x888] ;  /* 0x00011100ff0607ac */ /* 0x000e620008000a00 */
[----:B------:R-:W-:Y:S07]  /*5ce0*/  @UP0 UIMAD UR4, UR36, UR44, URZ ;  /* 0x0000002c240402a4 */ /* 0x000fee000f8e02ff */
[----:B------:R-:W-:Y:S01]  /*5cf0*/  @!P3 PRMT R64, R0, 0x7610, R64 ;  /* 0x000076100040b816 */ /* 0x000fe20000000040 */
[----:B-1----:R-:W-:Y:S03]  /*5d00*/  @UP0 UIMAD.WIDE UR6, UR4, 0x4, UR6 ;  /* 0x00000004040608a5 */ /* 0x002fe6000f8e0206 */
[----:B------:R-:W1:Y:S03]  /*5d10*/  @!UP0 LDCU UR4, c[0x0][0x880] ;  /* 0x00011000ff0487ac */ /* 0x000e660008000800 */
[----:B------:R-:W-:Y:S01]  /*5d20*/  IMAD.U32 R2, RZ, RZ, UR6 ;  /* 0x00000006ff027e24 */ /* 0x000fe2000f8e00ff */
[----:B------:R-:W-:Y:S05]  /*5d30*/  MOV R3, UR7 ;  /* 0x0000000700037c02 */ /* 0x000fea0008000f00 */
[----:B-----5:R2:W5:Y:S02]  /*5d40*/  @P3 LDG.E R35, desc[UR46][R2.64] ;  /* 0x0000002e02233981 */ /* 0x020564000c1e1900 */
[----:B-12---:R-:W-:Y:S02]  /*5d50*/  @!P3 IMAD.U32 R35, RZ, RZ, UR4 ;  /* 0x00000004ff23be24 */ /* 0x006fe4000f8e00ff */
.L_x_91:
[----:B------:R-:W-:Y:S05]  /*5d60*/  @!P4 BRA `(.L_x_92) ;  /* 0x000000000020c947 */ /* 0x000fea0003800000 */
[----:B------:R-:W-:Y:S04]  /*5d70*/  ISETP.NE.U32.AND P3, PT, R56, RZ, PT ;  /* 0x000000ff3800720c */ /* 0x000fe80003f65070 */
[----:B------:R-:W-:Y:S11]  /*5d80*/  ISETP.NE.AND.EX P3, PT, R57, RZ, PT, P3 ;  /* 0x000000ff3900720c */ /* 0x000ff60003f65330 */
[----:B------:R-:W-:Y:S02]  /*5d90*/  @!UPT UIADD3 URZ, UPT, UPT, URZ, URZ, URZ ;  /* 0x000000fffffff290 */ /* 0x000fe4000fffe0ff */
[----:B------:R-:W1:Y:S01]  /*5da0*/  @P3 LDC.64 R2, c[0x0][0x8a8] ;  /* 0x00022a00ff023b82 */ /* 0x000e620000000a00 */
[----:B------:R-:W-:Y:S04]  /*5db0*/  @P3 IMAD R0, R58, UR36, RZ ;  /* 0x000000243a003c24 */ /* 0x000fe8000f8e02ff */
[----:B-1----:R-:W-:Y:S05]  /*5dc0*/  @P3 IMAD.WIDE R2, R0, 0x4, R2 ;  /* 0x0000000400023825 */ /* 0x002fea00078e0202 */
[----:B-----5:R1:W5:Y:S02]  /*5dd0*/  @P3 LDG.E R33, desc[UR46][R2.64] ;  /* 0x0000002e02213981 */ /* 0x020364000c1e1900 */
[----:B-1----:R-:W2:Y:S02]  /*5de0*/  @!P3 LDC R33, c[0x0][0x8a0] ;  /* 0x00022800ff21bb82 */ /* 0x002ea40000000800 */
.L_x_92:
[----:B-----5:R-:W-:Y:S01]  /*5df0*/  FSETP.NEU.AND P3, PT, R35, RZ, PT ;  /* 0x000000ff2300720b */ /* 0x020fe20003f6d000 */
[----:B------:R-:W-:Y:S01]  /*5e00*/  BSSY B1, `(.L_x_93) ;  /* 0x0000038000017945 */ /* 0x000fe20003800000 */
[----:B------:R-:W-:Y:S01]  /*5e10*/  SEL R3, RZ, 0xffffffff, P2 ;  /* 0xffffffffff037807 */ /* 0x000fe20001000000 */
[----:B------:R-:W-:Y:S01]  /*5e20*/  IMAD.MOV.U32 R85, RZ, RZ, 0x1 ;  /* 0x00000001ff557424 */ /* 0x000fe200078e00ff */
[----:B------:R-:W-:Y:S01]  /*5e30*/  @P1 LOP3.LUT P2, RZ, R64, 0xff, RZ, 0xc0, !PT ;  /* 0x000000ff40ff1812 */ /* 0x000fe2000784c0ff */
[C---:B------:R-:W-:Y:S01]  /*5e40*/  IMAD R34, R31.reuse, 0x80, R32 ;  /* 0x000000801f227824 */ /* 0x040fe200078e0220 */
[----:B------:R-:W-:Y:S01]  /*5e50*/  @P1 SEL R0, RZ, 0xffffffff, P3 ;  /* 0xffffffffff001807 */ /* 0x000fe20001800000 */
[----:B------:R-:W-:Y:S01]  /*5e60*/  IMAD R81, R76, -0x10, R74 ;  /* 0xfffffff04c517824 */ /* 0x000fe200078e024a */
[----:B------:R-:W-:Y:S01]  /*5e70*/  LEA R83, R31, UR48, 0x3 ;  /* 0x000000301f537c11 */ /* 0x000fe2000f8e18ff */
[----:B------:R-:W-:Y:S01]  /*5e80*/  IMAD.MOV.U32 R84, RZ, RZ, RZ ;  /* 0x000000ffff547224 */ /* 0x000fe200078e00ff */
[C---:B------:R-:W-:Y:S02]  /*5e90*/  @P0 SEL R0, R3.reuse, R0, !P2 ;  /* 0x0000000003000207 */ /* 0x040fe40005000000 */
[----:B------:R-:W-:Y:S02]  /*5ea0*/  CS2R R54, SRZ ;  /* 0x0000000000367805 */ /* 0x000fe4000001ff00 */
[----:B------:R-:W-:Y:S02]  /*5eb0*/  PLOP3.LUT P2, PT, PT, PT, UP1, 0x80, 0x8 ;  /* 0x000000000008781c */ /* 0x000fe40003f4f018 */
[----:B------:R-:W-:Y:S02]  /*5ec0*/  CS2R R52, SRZ ;  /* 0x0000000000347805 */ /* 0x000fe4000001ff00 */
[----:B------:R-:W-:Y:S02]  /*5ed0*/  @P1 LOP3.LUT R0, R0, 0x1, RZ, 0xc0, !PT ;  /* 0x0000000100001812 */ /* 0x000fe400078ec0ff */
[----:B------:R-:W-:Y:S02]  /*5ee0*/  CS2R R50, SRZ ;  /* 0x0000000000327805 */ /* 0x000fe4000001ff00 */
[----:B------:R-:W-:Y:S02]  /*5ef0*/  LOP3.LUT P4, R79, R64, 0xff, RZ, 0xc0, !PT ;  /* 0x000000ff404f7812 */ /* 0x000fe4000788c0ff */
[----:B------:R-:W-:Y:S02]  /*5f00*/  CS2R R48, SRZ ;  /* 0x0000000000307805 */ /* 0x000fe4000001ff00 */
[----:B------:R-:W-:Y:S02]  /*5f10*/  ISETP.NE.U32.OR P5, PT, R0, 0x1, !P1 ;  /* 0x000000010000780c */ /* 0x000fe40004fa5470 */
[----:B------:R-:W-:Y:S02]  /*5f20*/  CS2R R46, SRZ ;  /* 0x00000000002e7805 */ /* 0x000fe4000001ff00 */
[----:B------:R-:W-:Y:S02]  /*5f30*/  SEL R2, RZ, 0xffffffff, P3 ;  /* 0xffffffffff027807 */ /* 0x000fe40001800000 */
[----:B------:R-:W-:Y:S02]  /*5f40*/  CS2R R44, SRZ ;  /* 0x00000000002c7805 */ /* 0x000fe4000001ff00 */
[----:B------:R-:W-:Y:S02]  /*5f50*/  P2R R82, PR, RZ, 0x20 ;  /* 0x00000020ff527803 */ /* 0x000fe40000000000 */
[----:B------:R-:W-:Y:S02]  /*5f60*/  CS2R R42, SRZ ;  /* 0x00000000002a7805 */ /* 0x000fe4000001ff00 */
[----:B------:R-:W-:Y:S02]  /*5f70*/  CS2R R40, SRZ ;  /* 0x0000000000287805 */ /* 0x000fe4000001ff00 */
[----:B------:R-:W-:Y:S04]  /*5f80*/  @P2 SEL R2, R3, R2, !P4 ;  /* 0x0000000203022207 */ /* 0x000fe80006000000 */
[----:B------:R-:W-:Y:S02]  /*5f90*/  LOP3.LUT R2, R2, 0x1, RZ, 0xc0, !PT ;  /* 0x0000000102027812 */ /* 0x000fe400078ec0ff */
[----:B------:R-:W-:Y:S02]  /*5fa0*/  @P5 SHF.L.U32 R0, RZ, 0x1f, RZ ;  /* 0x0000001fff005819 */ /* 0x000fe400000006ff */
[----:B------:R-:W-:Y:S02]  /*5fb0*/  ISETP.NE.U32.AND P2, PT, R2, 0x1, PT ;  /* 0x000000010200780c */ /* 0x000fe40003f45070 */
[----:B------:R1:W3:Y:S02]  /*5fc0*/  @P5 SYNCS.PHASECHK.TRANS64.TRYWAIT P1, [UR48+0x30], R0 ;  /* 0x00003000ff0055a7 */ /* 0x0002e40008021130 */
[----:B------:R-:W-:Y:S02]  /*5fd0*/  P2R R86, PR, RZ, 0x4 ;  /* 0x00000004ff567803 */ /* 0x000fe40000000000 */
[----:B-1----:R-:W-:Y:S04]  /*5fe0*/  SHF.L.U32 R0, R72, 0x1f, RZ ;  /* 0x0000001f48007819 */ /* 0x002fe800000006ff */
[----:B------:R1:W4:Y:S01]  /*5ff0*/  SYNCS.PHASECHK.TRANS64.TRYWAIT P0, [R83+URZ+0xa0], R0 ;  /* 0x0000a000530075a7 */ /* 0x00032200080011ff */
[----:B---3--:R-:W-:Y:S01]  /*6000*/  @P5 SEL R85, RZ, 0x1, !P1 ;  /* 0x00000001ff555807 */ /* 0x008fe20004800000 */
[----:B-1----:R-:W-:Y:S06]  /*6010*/  @!P5 BRA `(.L_x_94) ;  /* 0x000000000058d947 */ /* 0x002fec0003800000 */
[----:B------:R-:W-:Y:S01]  /*6020*/  IMAD.MOV.U32 R54, RZ, RZ, RZ ;  /* 0x000000ffff367224 */ /* 0x000fe200078e00ff */
[----:B------:R-:W-:Y:S01]  /*6030*/  ISETP.NE.AND P1, PT, R85, RZ, PT ;  /* 0x000000ff5500720c */ /* 0x000fe20003f25270 */
[----:B------:R-:W-:Y:S01]  /*6040*/  BSSY B0, `(.L_x_95) ;  /* 0x000000c000007945 */ /* 0x000fe20003800000 */
[----:B------:R-:W-:Y:S02]  /*6050*/  CS2R R42, SRZ ;  /* 0x00000000002a7805 */ /* 0x000fe4000001ff00 */
[----:B------:R-:W-:Y:S02]  /*6060*/  CS2R R40, SRZ ;  /* 0x0000000000287805 */ /* 0x000fe4000001ff00 */
[----:B------:R-:W-:Y:S02]  /*6070*/  CS2R R46, SRZ ;  /* 0x00000000002e7805 */ /* 0x000fe4000001ff00 */
[----:B------:R-:W-:Y:S02]  /*6080*/  CS2R R44, SRZ ;  /* 0x00000000002c7805 */ /* 0x000fe4000001ff00 */
[----:B------:R-:W-:Y:S02]  /*6090*/  CS2R R50, SRZ ;  /* 0x0000000000327805 */ /* 0x000fe4000001ff00 */
[----:B------:R-:W-:Y:S02]  /*60a0*/  CS2R R48, SRZ ;  /* 0x0000000000307805 */ /* 0x000fe4000001ff00 */
[----:B------:R-:W-:Y:S01]  /*60b0*/  CS2R R52, SRZ ;  /* 0x0000000000347805 */ /* 0x000fe2000001ff00 */
[----:B------:R-:W-:Y:S06]  /*60c0*/  @P1 BRA `(.L_x_96) ;  /* 0x00000000000c1947 */ /* 0x000fec0003800000 */
[----:B------:R-:W-:Y:S04]  /*60d0*/  SHF.L.U32 R3, RZ, 0x1f, RZ ;  /* 0x0000001fff037819 */ /* 0x000fe800000006ff */
[----:B------:R-:W1:Y:S02]  /*60e0*/  SYNCS.PHASECHK.TRANS64.TRYWAIT P1, [UR48+0x30], R3 ;  /* 0x00003003ff0075a7 */ /* 0x000e640008021130 */
[----:B-1----:R-:W-:Y:S05]  /*60f0*/  @!P1 BRA `(.L_x_97) ;  /* 0x0000004800589947 */ /* 0x002fea0003800000 */
.L_x_96:
[----:B------:R-:W-:Y:S05]  /*6100*/  BSYNC B0 ;  /* 0x0000000000007941 */ /* 0x000fea0003800000 */
.L_x_95:
[----:B------:R-:W-:Y:S01]  /*6110*/  ISETP.NE.AND P1, PT, R86, RZ, PT ;  /* 0x000000ff5600720c */ /* 0x000fe20003f25270 */
[----:B------:R-:W-:Y:S11]  /*6120*/  HFMA2 R84, -RZ, RZ, 0, 5.9604644775390625e-08 ;  /* 0x00000001ff547431 */ /* 0x000ff600000001ff */
[----:B------:R-:W-:Y:S01]  /*6130*/  @!UPT UIADD3 URZ, UPT, UPT, URZ, URZ, URZ ;  /* 0x000000fffffff290 */ /* 0x000fe2000fffe0ff */
[----:B------:R3:W1:Y:S04]  /*6140*/  @P1 LDS.128 R40, [R75] ;  /* 0x000000004b281984 */ /* 0x0006680000000c00 */
[----:B------:R3:W1:Y:S04]  /*6150*/  @P1 LDS.128 R44, [R74+0x10] ;  /* 0x000010004a2c1984 */ /* 0x0006680000000c00 */
[----:B------:R3:W1:Y:S04]  /*6160*/  @P1 LDS.128 R48, [R73+0x20] ;  /* 0x0000200049301984 */ /* 0x0006680000000c00 */
[----:B------:R3:W1:Y:S02]  /*6170*/  @P1 LDS.128 R52, [R81+0x30] ;  /* 0x0000300051341984 */ /* 0x0006640000000c00 */
.L_x_94:
[----:B------:R-:W-:Y:S05]  /*6180*/  BSYNC B1 ;  /* 0x0000000000017941 */ /* 0x000fea0003800000 */
.L_x_93:
[----:B-1----:R-:W-:Y:S04]  /*6190*/  SHF.R.U32.HI R2, RZ, 0x15, R34 ;  /* 0x00000015ff027819 */ /* 0x002fe80000011622 */
[----:B------:R-:W-:Y:S01]  /*61a0*/  LOP3.LUT P1, RZ, R2, 0x3, R68, 0x48, !PT ;  /* 0x0000000302ff7812 */ /* 0x000fe20007824844 */
[----:B------:R-:W-:Y:S01]  /*61b0*/  @!UPT UIADD3 URZ, UPT, UPT, URZ, URZ, URZ ;  /* 0x000000fffffff290 */ /* 0x000fe2000fffe0ff */
[----:B----4-:R-:W-:Y:S11]  /*61c0*/  @P0 BRA `(.L_x_98) ;  /* 0x0000000000080947 */ /* 0x010ff60003800000 */
[----:B------:R-:W1:Y:S02]  /*61d0*/  SYNCS.PHASECHK.TRANS64.TRYWAIT P0, [R83+URZ+0xa0], R0 ;  /* 0x0000a000530075a7 */ /* 0x000e6400080011ff */
[----:B-1----:R-:W-:Y:S05]  /*61e0*/  @!P0 BRA `(.L_x_99) ;  /* 0x0000004800348947 */ /* 0x002fea0003800000 */
.L_x_98:
[----:B------:R-:W-:Y:S05]  /*61f0*/  @!P1 BRA `(.L_x_100) ;  /* 0x0000000000409947 */ /* 0x000fea0003800000 */
[----:B------:R-:W4:Y:S01]  /*6200*/  LDCU.64 UR8, c[0x4][0x70] ;  /* 0x01000e00ff0877ac */ /* 0x000f220008000a00 */
[----:B------:R-:W-:Y:S01]  /*6210*/  MOV R3, 0x0 ;  /* 0x0000000000037802 */ /* 0x000fe20000000f00 */
[----:B------:R-:W-:Y:S02]  /*6220*/  HFMA2 R12, -RZ, RZ, 0, 5.9604644775390625e-08 ;  /* 0x00000001ff0c7431 */ /* 0x000fe400000001ff */
[----:B------:R-:W-:Y:S02]  /*6230*/  IMAD.MOV.U32 R8, RZ, RZ, 0x192 ;  /* 0x00000192ff087424 */ /* 0x000fe400078e00ff */
[----:B------:R-:W-:Y:S01]  /*6240*/  IMAD.MOV.U32 R13, RZ, RZ, RZ ;  /* 0x000000ffff0d7224 */ /* 0x000fe200078e00ff */
[----:B------:R-:W5:Y:S01]  /*6250*/  LDCU.64 UR6, c[0x4][0x78] ;  /* 0x01000f00ff0677ac */ /* 0x000f620008000a00 */
[----:B------:R-:W1:Y:S01]  /*6260*/  LDC.64 R2, c[0x4][R3] ;  /* 0x0100000003027b82 */ /* 0x000e620000000a00 */
[----:B------:R-:W2:Y:S01]  /*6270*/  LDCU.64 UR4, c[0x4][0x10] ;  /* 0x01000200ff0477ac */ /* 0x000ea20008000a00 */
[----:B----4-:R-:W-:Y:S01]  /*6280*/  MOV R5, UR9 ;  /* 0x0000000900057c02 */ /* 0x010fe20008000f00 */
[----:B------:R-:W-:Y:S01]  /*6290*/  IMAD.U32 R4, RZ, RZ, UR8 ;  /* 0x00000008ff047e24 */ /* 0x000fe2000f8e00ff */
[----:B-----5:R-:W-:Y:S01]  /*62a0*/  MOV R7, UR7 ;  /* 0x0000000700077c02 */ /* 0x020fe20008000f00 */
[----:B------:R-:W-:Y:S01]  /*62b0*/  IMAD.U32 R6, RZ, RZ, UR6 ;  /* 0x00000006ff067e24 */ /* 0x000fe2000f8e00ff */
[----:B--2---:R-:W-:Y:S01]  /*62c0*/  MOV R11, UR5 ;  /* 0x00000005000b7c02 */ /* 0x004fe20008000f00 */
[----:B------:R-:W-:Y:S02]  /*62d0*/  IMAD.U32 R10, RZ, RZ, UR4 ;  /* 0x00000004ff0a7e24 */ /* 0x000fe4000f8e00ff */
[----:B------:R-:W-:Y:S07]  /*62e0*/  LEPC R20, `(.L_x_100) ;  /* 0x000000001014794e */ /* 0x000fee0000000000 */
[----:B-1-3--:R-:W-:Y:S05]  /*62f0*/  CALL.ABS.NOINC R2 ;  /* 0x0000000002007343 */ /* 0x00afea0003c00000 */
.L_x_100:
[----:B------:R-:W-:Y:S05]  /*6300*/  WARPSYNC.ALL ;  /* 0x0000000000007948 */ /* 0x000fea0003800000 */
[----:B------:R-:W-:Y:S01]  /*6310*/  R2UR UR4, R34 ;  /* 0x00000000220472ca */ /* 0x000fe200000e0000 */
[----:B------:R-:W-:Y:S01]  /*6320*/  BSSY.RECONVERGENT B0, `(.L_x_101) ;  /* 0x0000039000007945 */ /* 0x000fe20003800200 */
[----:B------:R-:W-:Y:S11]  /*6330*/  ISETP.NE.AND P0, PT, R77, RZ, PT ;  /* 0x000000ff4d00720c */ /* 0x000ff60003f05270 */
[----:B------:R-:W1:Y:S02]  /*6340*/  LDTM.x16 R4, tmem[UR4] ;  /* 0x00000004000479ee */ /* 0x000e640008240000 */
[C---:B-12---:R-:W-:Y:S01]  /*6350*/  FMUL R0, R33.reuse, R4 ;  /* 0x0000000421007220 */ /* 0x046fe20000400000 */
[C---:B------:R-:W-:Y:S01]  /*6360*/  FMUL R2, R33.reuse, R5 ;  /* 0x0000000521027220 */ /* 0x040fe20000400000 */
[C---:B------:R-:W-:Y:S01]  /*6370*/  FMUL R3, R33.reuse, R6 ;  /* 0x0000000621037220 */ /* 0x040fe20000400000 */
[----:B------:R-:W-:Y:S01]  /*6380*/  FMUL R7, R33, R7 ;  /* 0x0000000721077220 */ /* 0x000fe20000400000 */
[----:B------:R-:W-:Y:S01]  /*6390*/  FFMA R36, R35, R40, R0 ;  /* 0x0000002823247223 */ /* 0x000fe20000000000 */
        /* <DEDUP_REMOVED lines=10> */
[----:B------:R1:W-:Y:S01]  /*6440*/  STS.128 [R75], R36 ;  /* 0x000000244b007388 */ /* 0x0003e20000000c00 */
        /* <DEDUP_REMOVED lines=8> */
[----:B------:R1:W-:Y:S01]  /*64d0*/  STS.128 [R74+0x10], R4 ;  /* 0x000010044a007388 */ /* 0x0003e20000000c00 */
[----:B------:R-:W-:Y:S01]  /*64e0*/  FMUL R13, R33, R17 ;  /* 0x00000011210d7220 */ /* 0x000fe20000400000 */
[----:B------:R-:W-:Y:S01]  /*64f0*/  FFMA R10, R35, R50, R10 ;  /* 0x00000032230a7223 */ /* 0x000fe2000000000a */
[----:B------:R-:W-:Y:S01]  /*6500*/  FMUL R14, R33, R18 ;  /* 0x00000012210e7220 */ /* 0x000fe20000400000 */
[----:B------:R-:W-:Y:S01]  /*6510*/  FFMA R11, R35, R51, R15 ;  /* 0x00000033230b7223 */ /* 0x000fe2000000000f */
[----:B------:R-:W-:Y:S01]  /*6520*/  FMUL R19, R33, R19 ;  /* 0x0000001321137220 */ /* 0x000fe20000400000 */
[C---:B------:R-:W-:Y:S01]  /*6530*/  FFMA R12, R35.reuse, R52, R12 ;  /* 0x00000034230c7223 */ /* 0x040fe2000000000c */
[C---:B------:R-:W-:Y:S01]  /*6540*/  FFMA R13, R35.reuse, R53, R13 ;  /* 0x00000035230d7223 */ /* 0x040fe2000000000d */
[C---:B------:R-:W-:Y:S01]  /*6550*/  FFMA R14, R35.reuse, R54, R14 ;  /* 0x00000036230e7223 */ /* 0x040fe2000000000e */
[----:B------:R1:W-:Y:S01]  /*6560*/  STS.128 [R73+0x20], R8 ;  /* 0x0000200849007388 */ /* 0x0003e20000000c00 */
[----:B------:R-:W-:Y:S05]  /*6570*/  FFMA R15, R35, R55, R19 ;  /* 0x00000037230f7223 */ /* 0x000fea0000000013 */
[----:B------:R1:W-:Y:S01]  /*6580*/  STS.128 [R81+0x30], R12 ;  /* 0x0000300c51007388 */ /* 0x0003e20000000c00 */
[----:B------:R-:W-:Y:S01]  /*6590*/  @!PT LDS RZ, [RZ] ;  /* 0x00000000fffff984 */ /* 0x000fe20000000800 */
[----:B------:R-:W-:Y:S01]  /*65a0*/  @!PT LDS RZ, [RZ] ;  /* 0x00000000fffff984 */ /* 0x000fe20000000800 */
[----:B------:R-:W-:Y:S01]  /*65b0*/  @!PT LDS RZ, [RZ] ;  /* 0x00000000fffff984 */ /* 0x000fe20000000800 */
[----:B------:R-:W-:Y:S01]  /*65c0*/  @!PT LDS RZ, [RZ] ;  /* 0x00000000fffff984 */ /* 0x000fe20000000800 */
[----:B------:R2:W-:Y:S06]  /*65d0*/  MEMBAR.ALL.CTA ;  /* 0x0000000000007992 */ /* 0x0005ec0000008000 */
[----:B--2---:R-:W2:Y:S02]  /*65e0*/  FENCE.VIEW.ASYNC.S ;  /* 0x00000000000073c6 */ /* 0x004ea40000000000 */
[----:B--2---:R-:W-:Y:S06]  /*65f0*/  BAR.SYNC.DEFER_BLOCKING 0x1, 0x80 ;  /* 0x0042000000007b1d */ /* 0x004fec0000010000 */
[----:B------:R-:W-:Y:S05]  /*6600*/  @P0 BRA `(.L_x_102) ;  /* 0x0000000000280947 */ /* 0x000fea0003800000 */
[----:B------:R-:W-:Y:S02]  /*6610*/  UIADD3 UR4, UPT, UPT, UR48, 0x200, URZ ;  /* 0x0000020030047890 */ /* 0x000fe4000fffe0ff */
[----:B------:R-:W-:Y:S01]  /*6620*/  UIADD3 UR6, UP0, UPT, UR52, 0x680, URZ ;  /* 0x0000068034067890 */ /* 0x000fe2000ff1e0ff */
[----:B------:R-:W-:Y:S03]  /*6630*/  UMOV UR43, UR36 ;  /* 0x00000024002b7c82 */ /* 0x000fe60008000000 */
[----:B------:R-:W-:Y:S01]  /*6640*/  MOV R69, UR4 ;  /* 0x0000000400457c02 */ /* 0x000fe20008000f00 */
[----:B------:R-:W-:Y:S03]  /*6650*/  UIADD3.X UR7, UPT, UPT, URZ, UR53, URZ, UP0, !UPT ;  /* 0x00000035ff077290 */ /* 0x000fe600087fe4ff */
[----:B------:R-:W-:Y:S11]  /*6660*/  R2UR UR40, R69 ;  /* 0x00000000452872ca */ /* 0x000ff600000e0000 */
[----:B------:R-:W-:Y:S02]  /*6670*/  @!UPT UIADD3 URZ, UPT, UPT, URZ, URZ, URZ ;  /* 0x000000fffffff290 */ /* 0x000fe4000fffe0ff */
[----:B------:R2:W-:Y:S01]  /*6680*/  UTMASTG.3D [UR40], [UR6] ;  /* 0x00000028060073b5 */ /* 0x0005e20008010000 */
[----:B------:R0:W-:Y:S01]  /*6690*/  UTMACMDFLUSH ;  /* 0x00000000000079b7 */ /* 0x0001e20000000000 */
[----:B--2---:R-:W-:Y:S04]  /*66a0*/  DEPBAR.LE SB0, 0x1 ;  /* 0x000080400000791a */ /* 0x004fe80000000000 */
.L_x_102:
[----:B------:R-:W-:Y:S05]  /*66b0*/  BSYNC.RECONVERGENT B0 ;  /* 0x0000000000007941 */ /* 0x000fea0003800200 */
.L_x_101:
[----:B------:R-:W-:Y:S01]  /*66c0*/  BAR.SYNC.DEFER_BLOCKING 0x1, 0x80 ;  /* 0x0042000000007b1d */ /* 0x000fe20000010000 */
[----:B------:R-:W-:Y:S01]  /*66d0*/  ISETP.NE.AND P1, PT, R82, RZ, PT ;  /* 0x000000ff5200720c */ /* 0x000fe20003f25270 */
[----:B------:R-:W-:Y:S01]  /*66e0*/  UISETP.NE.AND UP0, UPT, UR49, URZ, UPT ;  /* 0x000000ff3100728c */ /* 0x000fe2000bf05270 */
[----:B------:R-:W-:Y:S11]  /*66f0*/  LEA R2, R84, UR48, 0x3 ;  /* 0x0000003054027c11 */ /* 0x000ff6000f8e18ff */
[----:B------:R-:W-:Y:S01]  /*6700*/  @P1 SHF.L.U32 R3, RZ, 0x1f, RZ ;  /* 0x0000001fff031819 */ /* 0x000fe200000006ff */
[----:B------:R-:W-:Y:S06]  /*6710*/  BRA.U !UP0, `(.L_x_103) ;  /* 0x0000000108247547 */ /* 0x000fec000b800000 */
[----:B-1----:R-:W-:Y:S01]  /*6720*/  IMAD.U32 R4, RZ, RZ, UR51 ;  /* 0x00000033ff047e24 */ /* 0x002fe2000f8e00ff */
[----:B------:R-:W-:Y:S01]  /*6730*/  MOV R0, UR37 ;  /* 0x0000002500007c02 */ /* 0x000fe20008000f00 */
[----:B------:R-:W-:Y:S03]  /*6740*/  UIADD3 UR51, UPT, UPT, UR51, 0x1, URZ ;  /* 0x0000000133337890 */ /* 0x000fe6000fffe0ff */
[----:B------:R-:W-:Y:S01]  /*6750*/  @P1 LEA R4, R4, UR48, 0x3 ;  /* 0x0000003004041c11 */ /* 0x000fe2000f8e18ff */
[----:B------:R-:W-:Y:S04]  /*6760*/  UISETP.NE.AND UP0, UPT, UR51, 0x4, UPT ;  /* 0x000000043300788c */ /* 0x000fe8000bf05270 */
[----:B------:R-:W-:Y:S01]  /*6770*/  @P1 VIADD R4, R4, 0x50 ;  /* 0x0000005004041836 */ /* 0x000fe20000000000 */
[----:B------:R-:W-:Y:S04]  /*6780*/  USEL UR51, UR51, URZ, UP0 ;  /* 0x000000ff33337287 */ /* 0x000fe80008000000 */
[----:B------:R-:W-:Y:S04]  /*6790*/  @P1 PRMT R0, R0, 0x654, R4 ;  /* 0x0000065400001816 */ /* 0x000fe80000000004 */
[----:B------:R2:W-:Y:S04]  /*67a0*/  @P1 SYNCS.ARRIVE.TRANS64.RED.A1T0 RZ, [R0+URZ], RZ ;  /* 0x000000ff00ff19a7 */ /* 0x0005e800081004ff */
.L_x_103:
[----:B------:R-:W4:Y:S01]  /*67b0*/  @P1 SYNCS.PHASECHK.TRANS64.TRYWAIT P0, [R2+URZ+0x30], R3 ;  /* 0x00003003020015a7 */ /* 0x000f2200080011ff */
[----:B------:R-:W-:Y:S01]  /*67c0*/  BSSY B1, `(.L_x_104) ;  /* 0x0000016000017945 */ /* 0x000fe20003800000 */
[----:B----4-:R-:W-:Y:S03]  /*67d0*/  @P1 SEL R85, RZ, 0x1, !P0 ;  /* 0x00000001ff551807 */ /* 0x010fe60004000000 */
[----:B------:R-:W-:Y:S05]  /*67e0*/  @!P1 BRA `(.L_x_105) ;  /* 0x00000000004c9947 */ /* 0x000fea0003800000 */
[----:B------:R-:W-:Y:S01]  /*67f0*/  ISETP.NE.AND P0, PT, R85, RZ, PT ;  /* 0x000000ff5500720c */ /* 0x000fe20003f05270 */
[----:B------:R-:W-:Y:S01]  /*6800*/  BSSY B0, `(.L_x_106) ;  /* 0x000000b000007945 */ /* 0x000fe20003800000 */
[----:B------:R-:W-:Y:S11]  /*6810*/  ISETP.NE.AND P1, PT, R86, RZ, PT ;  /* 0x000000ff5600720c */ /* 0x000ff60003f25270 */
[----:B------:R-:W-:Y:S02]  /*6820*/  @!UPT UIADD3 URZ, UPT, UPT, URZ, URZ, URZ ;  /* 0x000000fffffff290 */ /* 0x000fe4000fffe0ff */
[C---:B-1----:R-:W-:Y:S01]  /*6830*/  @P1 IMAD R6, R84.reuse, 0x2000, R75 ;  /* 0x0000200054061824 */ /* 0x042fe200078e024b */
[C---:B------:R-:W-:Y:S01]  /*6840*/  @P1 LEA R4, R84.reuse, R73, 0xd ;  /* 0x0000004954041211 */ /* 0x040fe200078e68ff */
[C---:B------:R-:W-:Y:S02]  /*6850*/  @P1 IMAD R5, R84.reuse, 0x2000, R74 ;  /* 0x0000200054051824 */ /* 0x040fe400078e024a */
[----:B------:R-:W-:Y:S01]  /*6860*/  @P1 IMAD R3, R84, 0x2000, R81 ;  /* 0x0000200054031824 */ /* 0x000fe200078e0251 */
[----:B------:R-:W-:Y:S06]  /*6870*/  @P0 BRA `(.L_x_107) ;  /* 0x00000000000c0947 */ /* 0x000fec0003800000 */
[----:B--2---:R-:W-:Y:S04]  /*6880*/  SHF.L.U32 R0, RZ, 0x1f, RZ ;  /* 0x0000001fff007819 */ /* 0x004fe800000006ff */
[----:B------:R-:W1:Y:S02]  /*6890*/  SYNCS.PHASECHK.TRANS64.TRYWAIT P0, [R2+URZ+0x30], R0 ;  /* 0x00003000020075a7 */ /* 0x000e6400080011ff */
[----:B-1----:R-:W-:Y:S05]  /*68a0*/  @!P0 BRA `(.L_x_108) ;  /* 0x0000004000988947 */ /* 0x002fea0003800000 */
.L_x_107:
[----:B------:R-:W-:Y:S05]  /*68b0*/  BSYNC B0 ;  /* 0x0000000000007941 */ /* 0x000fea0003800000 */
.L_x_106:
[----:B------:R-:W-:Y:S02]  /*68c0*/  ISETP.NE.AND P0, PT, R86, RZ, PT ;  /* 0x000000ff5600720c */ /* 0x000fe40003f05270 */
[----:B------:R-:W-:Y:S11]  /*68d0*/  IADD3 R84, PT, PT, R84, 0x1, RZ ;  /* 0x0000000154547810 */ /* 0x000ff60007ffe0ff */
[----:B------:R4:W1:Y:S04]  /*68e0*/  @P0 LDS.128 R40, [R6] ;  /* 0x0000000006280984 */ /* 0x0008680000000c00 */
[----:B------:R4:W1:Y:S04]  /*68f0*/  @P0 LDS.128 R44, [R5+0x10] ;  /* 0x00001000052c0984 */ /* 0x0008680000000c00 */
[----:B------:R4:W1:Y:S04]  /*6900*/  @P0 LDS.128 R48, [R4+0x20] ;  /* 0x0000200004300984 */ /* 0x0008680000000c00 */
[----:B------:R4:W1:Y:S02]  /*6910*/  @P0 LDS.128 R52, [R3+0x30] ;  /* 0x0000300003340984 */ /* 0x0008640000000c00 */
.L_x_105:
[----:B------:R-:W-:Y:S05]  /*6920*/  BSYNC B1 ;  /* 0x0000000000017941 */ /* 0x000fea0003800000 */
.L_x_104:
[----:B-12---:R-:W-:Y:S05]  /*6930*/  VIADD R0, R34, 0x10 ;  /* 0x0000001022007836 */ /* 0x006fea0000000000 */
[----:B------:R-:W-:Y:S04]  /*6940*/  SHF.R.U32.HI R0, RZ, 0x15, R0 ;  /* 0x00000015ff007819 */ /* 0x000fe80000011600 */
[----:B------:R-:W-:Y:S11]  /*6950*/  LOP3.LUT P0, RZ, R0, 0x3, R68, 0x48, !PT ;  /* 0x0000000300ff7812 */ /* 0x000ff60007804844 */
[----:B------:R-:W-:Y:S02]  /*6960*/  @!UPT UIADD3 URZ, UPT, UPT, URZ, URZ, URZ ;  /* 0x000000fffffff290 */ /* 0x000fe4000fffe0ff */
[----:B------:R-:W-:Y:S05]  /*6970*/  @!P0 BRA `(.L_x_109) ;  /* 0x0000000000408947 */ /* 0x000fea0003800000 */
[----:B------:R-:W1:Y:S01]  /*6980*/  LDCU.64 UR8, c[0x4][0x70] ;  /* 0x01000e00ff0877ac */ /* 0x000e620008000a00 */
[----:B----4-:R-:W-:Y:S01]  /*6990*/  MOV R3, 0x0 ;  /* 0x0000000000037802 */ /* 0x010fe20000000f00 */
[----:B------:R-:W-:Y:S02]  /*69a0*/  HFMA2 R12, -RZ, RZ, 0, 5.9604644775390625e-08 ;  /* 0x00000001ff0c7431 */ /* 0x000fe400000001ff */
[----:B------:R-:W-:Y:S02]  /*69b0*/  IMAD.MOV.U32 R8, RZ, RZ, 0x192 ;  /* 0x00000192ff087424 */ /* 0x000fe400078e00ff */
[----:B------:R-:W-:Y:S01]  /*69c0*/  IMAD.MOV.U32 R13, RZ, RZ, RZ ;  /* 0x000000ffff0d7224 */ /* 0x000fe200078e00ff */
[----:B------:R-:W2:Y:S01]  /*69d0*/  LDCU.64 UR6, c[0x4][0x78] ;  /* 0x01000f00ff0677ac */ /* 0x000ea20008000a00 */
[----:B------:R-:W4:Y:S01]  /*69e0*/  LDC.64 R2, c[0x4][R3] ;  /* 0x0100000003027b82 */ /* 0x000f220000000a00 */
[----:B------:R-:W5:Y:S01]  /*69f0*/  LDCU.64 UR4, c[0x4][0x10] ;  /* 0x01000200ff0477ac */ /* 0x000f620008000a00 */
[----:B-1----:R-:W-:Y:S01]  /*6a00*/  MOV R5, UR9 ;  /* 0x0000000900057c02 */ /* 0x002fe20008000f00 */
[----:B------:R-:W-:Y:S01]  /*6a10*/  IMAD.U32 R4, RZ, RZ, UR8 ;  /* 0x00000008ff047e24 */ /* 0x000fe2000f8e00ff */
[----:B--2---:R-:W-:Y:S01]  /*6a20*/  MOV R7, UR7 ;  /* 0x0000000700077c02 */ /* 0x004fe20008000f00 */
[----:B------:R-:W-:Y:S01]  /*6a30*/  IMAD.U32 R6, RZ, RZ, UR6 ;  /* 0x00000006ff067e24 */ /* 0x000fe2000f8e00ff */
[----:B-----5:R-:W-:Y:S01]  /*6a40*/  MOV R11, UR5 ;  /* 0x00000005000b7c02 */ /* 0x020fe20008000f00 */
[----:B------:R-:W-:Y:S02]  /*6a50*/  IMAD.U32 R10, RZ, RZ, UR4 ;  /* 0x00000004ff0a7e24 */ /* 0x000fe4000f8e00ff */
[----:B------:R-:W-:Y:S07]  /*6a60*/  LEPC R20, `(.L_x_109) ;  /* 0x000000001014794e */ /* 0x000fee0000000000 */
[----:B---34-:R-:W-:Y:S05]  /*6a70*/  CALL.ABS.NOINC R2 ;  /* 0x0000000002007343 */ /* 0x018fea0003c00000 */
.L_x_109:
[----:B------:R-:W-:Y:S05]  /*6a80*/  WARPSYNC.ALL ;  /* 0x0000000000007948 */ /* 0x000fea0003800000 */
[----:B------:R-:W-:Y:S01]  /*6a90*/  R2UR UR4, R34 ;  /* 0x00000000220472ca */ /* 0x000fe200000e0000 */
[----:B------:R-:W-:Y:S01]  /*6aa0*/  BSSY.RECONVERGENT B0, `(.L_x_110) ;  /* 0x0000040000007945 */ /* 0x000fe20003800200 */
[----:B------:R-:W-:Y:S02]  /*6ab0*/  ISETP.NE.AND P6, PT, R82, RZ, PT ;  /* 0x000000ff5200720c */ /* 0x000fe40003fc5270 */
[----:B------:R-:W-:Y:S02]  /*6ac0*/  ISETP.NE.AND P0, PT, R77, RZ, PT ;  /* 0x000000ff4d00720c */ /* 0x000fe40003f05270 */
[----:B------:R-:W-:Y:S07]  /*6ad0*/  MOV R20, UR51 ;  /* 0x0000003300147c02 */ /* 0x000fee0008000f00 */
[----:B----4-:R-:W1:Y:S02]  /*6ae0*/  LDTM.x16 R4, tmem[UR4+0x10] ;  /* 0x00001004000479ee */ /* 0x010e640008240000 */
[----:B------:R-:W-:Y:S01]  /*6af0*/  @P6 LEA R20, R20, UR48, 0x3 ;  /* 0x0000003014146c11 */ /* 0x000fe2000f8e18ff */
[C---:B-1----:R-:W-:Y:S01]  /*6b00*/  FMUL R0, R33.reuse, R4 ;  /* 0x0000000421007220 */ /* 0x042fe20000400000 */
        /* <DEDUP_REMOVED lines=33> */
[----:B------:R-:W-:Y:S01]  /*6d20*/  FFMA R15, R35, R55, R19 ;  /* 0x00000037230f7223 */ /* 0x000fe20000000013 */
[----:B------:R-:W-:Y:S02]  /*6d30*/  MOV R16, UR37 ;  /* 0x0000002500107c02 */ /* 0x000fe40008000f00 */
[----:B------:R-:W-:Y:S02]  /*6d40*/  @P6 IADD3 R17, PT, PT, R20, 0x50, RZ ;  /* 0x0000005014116810 */ /* 0x000fe40007ffe0ff */
[----:B------:R1:W-:Y:S01]  /*6d50*/  STS.128 [R81+0x2030], R12 ;  /* 0x0020300c51007388 */ /* 0x0003e20000000c00 */
[----:B------:R-:W-:Y:S02]  /*6d60*/  LEA R0, R84, UR48, 0x3 ;  /* 0x0000003054007c11 */ /* 0x000fe4000f8e18ff */
[----:B------:R-:W-:Y:S01]  /*6d70*/  @P6 PRMT R16, R16, 0x654, R17 ;  /* 0x0000065410106816 */ /* 0x000fe20000000011 */
[----:B------:R-:W-:Y:S01]  /*6d80*/  @!PT LDS RZ, [RZ] ;  /* 0x00000000fffff984 */ /* 0x000fe20000000800 */
[----:B------:R-:W-:Y:S01]  /*6d90*/  @!PT LDS RZ, [RZ] ;  /* 0x00000000fffff984 */ /* 0x000fe20000000800 */
[----:B------:R-:W-:Y:S01]  /*6da0*/  @!PT LDS RZ, [RZ] ;  /* 0x00000000fffff984 */ /* 0x000fe20000000800 */
[----:B------:R-:W-:Y:S01]  /*6db0*/  @!PT LDS RZ, [RZ] ;  /* 0x00000000fffff984 */ /* 0x000fe20000000800 */
[----:B------:R2:W-:Y:S06]  /*6dc0*/  MEMBAR.ALL.CTA ;  /* 0x0000000000007992 */ /* 0x0005ec0000008000 */
[----:B--2---:R-:W2:Y:S01]  /*6dd0*/  FENCE.VIEW.ASYNC.S ;  /* 0x00000000000073c6 */ /* 0x004ea20000000000 */
[----:B------:R-:W-:Y:S01]  /*6de0*/  @P6 SHF.L.U32 R2, RZ, 0x1f, RZ ;  /* 0x0000001fff026819 */ /* 0x000fe200000006ff */
[----:B--2---:R-:W-:Y:S06]  /*6df0*/  BAR.SYNC.DEFER_BLOCKING 0x1, 0x80 ;  /* 0x0042000000007b1d */ /* 0x004fec0000010000 */
[----:B------:R-:W-:Y:S05]  /*6e00*/  @P0 BRA `(.L_x_111) ;  /* 0x0000000000240947 */ /* 0x000fea0003800000 */
[----:B------:R-:W-:Y:S02]  /*6e10*/  UIADD3 UR8, UP0, UPT, UR52, 0x680, URZ ;  /* 0x0000068034087890 */ /* 0x000fe4000ff1e0ff */
[----:B------:R-:W-:Y:S02]  /*6e20*/  UIADD3 UR5, UPT, UPT, UR41, 0x10, URZ ;  /* 0x0000001029057890 */ /* 0x000fe4000fffe0ff */
[----:B------:R-:W-:Y:S02]  /*6e30*/  UIADD3 UR4, UPT, UPT, UR48, 0x2200, URZ ;  /* 0x0000220030047890 */ /* 0x000fe4000fffe0ff */
[----:B------:R-:W-:Y:S01]  /*6e40*/  UIADD3.X UR9, UPT, UPT, URZ, UR53, URZ, UP0, !UPT ;  /* 0x00000035ff097290 */ /* 0x000fe200087fe4ff */
[----:B------:R-:W-:Y:S01]  /*6e50*/  UMOV UR6, UR42 ;  /* 0x0000002a00067c82 */ /* 0x000fe20008000000 */
[----:B------:R-:W-:Y:S07]  /*6e60*/  UMOV UR7, UR36 ;  /* 0x0000002400077c82 */ /* 0x000fee0008000000 */
[----:B------:R2:W-:Y:S01]  /*6e70*/  UTMASTG.3D [UR4], [UR8] ;  /* 0x00000004080073b5 */ /* 0x0005e20008010000 */
[----:B------:R0:W-:Y:S01]  /*6e80*/  UTMACMDFLUSH ;  /* 0x00000000000079b7 */ /* 0x0001e20000000000 */
[----:B--2---:R-:W-:Y:S04]  /*6e90*/  DEPBAR.LE SB0, 0x1 ;  /* 0x000080400000791a */ /* 0x004fe80000000000 */
.L_x_111:
[----:B------:R-:W-:Y:S05]  /*6ea0*/  BSYNC.RECONVERGENT B0 ;  /* 0x0000000000007941 */ /* 0x000fea0003800200 */
.L_x_110:
[----:B------:R-:W-:Y:S01]  /*6eb0*/  BAR.SYNC.DEFER_BLOCKING 0x1, 0x80 ;  /* 0x0042000000007b1d */ /* 0x000fe20000010000 */
[----:B------:R-:W-:Y:S04]  /*6ec0*/  UIADD3 UR40, UPT, UPT, UR51, 0x1, URZ ;  /* 0x0000000133287890 */ /* 0x000fe8000fffe0ff */
[----:B------:R-:W-:Y:S04]  /*6ed0*/  UISETP.NE.AND UP0, UPT, UR40, 0x4, UPT ;  /* 0x000000042800788c */ /* 0x000fe8000bf05270 */
[----:B------:R-:W-:Y:S01]  /*6ee0*/  USEL UR40, UR40, URZ, UP0 ;  /* 0x000000ff28287287 */ /* 0x000fe20008000000 */
[----:B------:R2:W-:Y:S01]  /*6ef0*/  @P6 SYNCS.ARRIVE.TRANS64.RED.A1T0 RZ, [R16+URZ], RZ ;  /* 0x000000ff10ff69a7 */ /* 0x0005e200081004ff */
[----:B------:R-:W-:Y:S01]  /*6f00*/  BSSY B1, `(.L_x_112) ;  /* 0x0000017000017945 */ /* 0x000fe20003800000 */
[----:B------:R-:W4:Y:S02]  /*6f10*/  @P6 SYNCS.PHASECHK.TRANS64.TRYWAIT P0, [R0+URZ+0x30], R2 ;  /* 0x00003002000065a7 */ /* 0x000f2400080011ff */
[----:B----4-:R-:W-:Y:S01]  /*6f20*/  @P6 SEL R85, RZ, 0x1, !P0 ;  /* 0x00000001ff556807 */ /* 0x010fe20004000000 */
[----:B--2---:R-:W-:Y:S06]  /*6f30*/  @!P6 BRA `(.L_x_113) ;  /* 0x00000000004ce947 */ /* 0x004fec0003800000 */
        /* <DEDUP_REMOVED lines=9> */
[----:B------:R-:W-:Y:S04]  /*6fd0*/  SHF.L.U32 R6, RZ, 0x1f, RZ ;  /* 0x0000001fff067819 */ /* 0x000fe800000006ff */
[----:B------:R-:W1:Y:S02]  /*6fe0*/  SYNCS.PHASECHK.TRANS64.TRYWAIT P0, [R0+URZ+0x30], R6 ;  /* 0x00003006000075a7 */ /* 0x000e6400080011ff */
[----:B-1----:R-:W-:Y:S05]  /*6ff0*/  @!P0 BRA `(.L_x_116) ;  /* 0x0000003800d88947 */ /* 0x002fea0003800000 */
.L_x_115:
[----:B------:R-:W-:Y:S05]  /*7000*/  BSYNC B0 ;  /* 0x0000000000007941 */ /* 0x000fea0003800000 */
.L_x_114:
[----:B------:R-:W-:Y:S02]  /*7010*/  ISETP.NE.AND P0, PT, R86, RZ, PT ;  /* 0x000000ff5600720c */ /* 0x000fe40003f05270 */
[----:B------:R-:W-:Y:S11]  /*7020*/  IADD3 R84, PT, PT, R84, 0x1, RZ ;  /* 0x0000000154547810 */ /* 0x000ff60007ffe0ff */
[----:B------:R2:W4:Y:S04]  /*7030*/  @P0 LDS.128 R40, [R5] ;  /* 0x0000000005280984 */ /* 0x0005280000000c00 */
[----:B------:R2:W1:Y:S04]  /*7040*/  @P0 LDS.128 R44, [R4+0x10] ;  /* 0x00001000042c0984 */ /* 0x0004680000000c00 */
[----:B------:R2:W1:Y:S04]  /*7050*/  @P0 LDS.128 R48, [R3+0x20] ;  /* 0x0000200003300984 */ /* 0x0004680000000c00 */
[----:B------:R2:W1:Y:S02]  /*7060*/  @P0 LDS.128 R52, [R2+0x30] ;  /* 0x0000300002340984 */ /* 0x0004640000000c00 */
.L_x_113:
[----:B------:R-:W-:Y:S05]  /*7070*/  BSYNC B1 ;  /* 0x0000000000017941 */ /* 0x000fea0003800000 */
.L_x_112:
[----:B-1----:R-:W-:Y:S05]  /*7080*/  VIADD R0, R34, 0x20 ;  /* 0x0000002022007836 */ /* 0x002fea0000000000 */
[----:B------:R-:W-:Y:S04]  /*7090*/  SHF.R.U32.HI R0, RZ, 0x15, R0 ;  /* 0x00000015ff007819 */ /* 0x000fe80000011600 */
[----:B------:R-:W-:Y:S11]  /*70a0*/  LOP3.LUT P0, RZ, R0, 0x3, R68, 0x48, !PT ;  /* 0x0000000300ff7812 */ /* 0x000ff60007804844 */
[----:B------:R-:W-:Y:S02]  /*70b0*/  @!UPT UIADD3 URZ, UPT, UPT, URZ, URZ, URZ ;  /* 0x000000fffffff290 */ /* 0x000fe4000fffe0ff */
[----:B------:R-:W-:Y:S05]  /*70c0*/  @!P0 BRA `(.L_x_117) ;  /* 0x0000000000408947 */ /* 0x000fea0003800000 */
[----:B------:R-:W1:Y:S01]  /*70d0*/  LDCU.64 UR8, c[0x4][0x70] ;  /* 0x01000e00ff0877ac */ /* 0x000e620008000a00 */
[----:B--2---:R-:W-:Y:S01]  /*70e0*/  MOV R3, 0x0 ;  /* 0x0000000000037802 */ /* 0x004fe20000000f00 */
[----:B------:R-:W-:Y:S02]  /*70f0*/  HFMA2 R12, -RZ, RZ, 0, 5.9604644775390625e-08 ;  /* 0x00000001ff0c7431 */ /* 0x000fe400000001ff */
[----:B------:R-:W-:Y:S02]  /*7100*/  IMAD.MOV.U32 R8, RZ, RZ, 0x192 ;  /* 0x00000192ff087424 */ /* 0x000fe400078e00ff */
[----:B------:R-:W-:Y:S01]  /*7110*/  IMAD.MOV.U32 R13, RZ, RZ, RZ ;  /* 0x000000ffff0d7224 */ /* 0x000fe200078e00ff */
[----:B------:R-:W2:Y:S01]  /*7120*/  LDCU.64 UR6, c[0x4][0x78] ;  /* 0x01000f00ff0677ac */ /* 0x000ea20008000a00 */
[----:B------:R-:W3:Y:S01]  /*7130*/  LDC.64 R2, c[0x4][R3] ;  /* 0x0100000003027b82 */ /* 0x000ee20000000a00 */
        /* <DEDUP_REMOVED lines=9> */
.L_x_117:
[----:B------:R-:W-:Y:S05]  /*71d0*/  WARPSYNC.ALL ;  /* 0x0000000000007948 */ /* 0x000fea0003800000 */
[----:B------:R-:W-:Y:S01]  /*71e0*/  R2UR UR4, R34 ;  /* 0x00000000220472ca */ /* 0x000fe200000e0000 */
[----:B------:R-:W-:Y:S01]  /*71f0*/  BSSY.RECONVERGENT B0, `(.L_x_118) ;  /* 0x0000040000007945 */ /* 0x000fe20003800200 */
[----:B------:R-:W-:Y:S02]  /*7200*/  ISETP.NE.AND P6, PT, R82, RZ, PT ;  /* 0x000000ff5200720c */ /* 0x000fe40003fc5270 */
[----:B------:R-:W-:Y:S02]  /*7210*/  ISETP.NE.AND P0, PT, R77, RZ, PT ;  /* 0x000000ff4d00720c */ /* 0x000fe40003f05270 */
[----:B------:R-:W-:Y:S07]  /*7220*/  MOV R20, UR40 ;  /* 0x0000002800147c02 */ /* 0x000fee0008000f00 */
[----:B--2---:R-:W1:Y:S02]  /*7230*/  LDTM.x16 R4, tmem[UR4+0x20] ;  /* 0x00002004000479ee */ /* 0x004e640008240000 */
[----:B------:R-:W-:Y:S01]  /*7240*/  @P6 LEA R20, R20, UR48, 0x3 ;  /* 0x0000003014146c11 */ /* 0x000fe2000f8e18ff */
[C---:B-1----:R-:W-:Y:S01]  /*7250*/  FMUL R0, R33.reuse, R4 ;  /* 0x0000000421007220 */ /* 0x042fe20000400000 */
[C---:B------:R-:W-:Y:S01]  /*7260*/  FMUL R2, R33.reuse, R5 ;  /* 0x0000000521027220 */ /* 0x040fe20000400000 */
[C---:B------:R-:W-:Y:S01]  /*7270*/  FMUL R3, R33.reuse, R6 ;  /* 0x0000000621037220 */ /* 0x040fe20000400000 */
[----:B------:R-:W-:Y:S01]  /*7280*/  FMUL R7, R33, R7 ;  /* 0x0000000721077220 */ /* 0x000fe20000400000 */
[----:B----4-:R-:W-:Y:S01]  /*7290*/  FFMA R36, R35, R40, R0 ;  /* 0x0000002823247223 */ /* 0x010fe20000000000 */
        /* <DEDUP_REMOVED lines=53> */
.L_x_119:
[----:B------:R-:W-:Y:S05]  /*75f0*/  BSYNC.RECONVERGENT B0 ;  /* 0x0000000000007941 */ /* 0x000fea0003800200 */
.L_x_118:
[----:B------:R-:W-:Y:S01]  /*7600*/  BAR.SYNC.DEFER_BLOCKING 0x1, 0x80 ;  /* 0x0042000000007b1d */ /* 0x000fe20000010000 */
[----:B------:R-:W-:Y:S01]  /*7610*/  UIADD3 UR43, UPT, UPT, UR40, 0x1, URZ ;  /* 0x00000001282b7890 */ /* 0x000fe2000fffe0ff */
[----:B------:R-:W-:Y:S03]  /*7620*/  HFMA2 R87, -RZ, RZ, 0, 0 ;  /* 0x00000000ff577431 */ /* 0x000fe600000001ff */
        /* <DEDUP_REMOVED lines=19> */
.L_x_123:
[----:B------:R-:W-:Y:S05]  /*7760*/  BSYNC B0 ;  /* 0x0000000000007941 */ /* 0x000fea0003800000 */
.L_x_122:
[----:B------:R-:W-:Y:S01]  /*7770*/  ISETP.NE.AND P0, PT, R86, RZ, PT ;  /* 0x000000ff5600720c */ /* 0x000fe20003f05270 */
[----:B------:R-:W-:Y:S11]  /*7780*/  VIADD R84, R84, 0x1 ;  /* 0x0000000154547836 */ /* 0x000ff60000000000 */
[----:B------:R-:W-:Y:S01]  /*7790*/  @!UPT UIADD3 URZ, UPT, UPT, URZ, URZ, URZ ;  /* 0x000000fffffff290 */ /* 0x000fe2000fffe0ff */
[----:B------:R2:W4:Y:S04]  /*77a0*/  @P0 LDS.128 R40, [R5] ;  /* 0x0000000005280984 */ /* 0x0005280000000c00 */
[----:B------:R2:W1:Y:S04]  /*77b0*/  @P0 LDS.128 R44, [R4+0x10] ;  /* 0x00001000042c0984 */ /* 0x0004680000000c00 */
[----:B------:R2:W1:Y:S04]  /*77c0*/  @P0 LDS.128 R48, [R3+0x20] ;  /* 0x0000200003300984 */ /* 0x0004680000000c00 */
[----:B------:R2:W1:Y:S01]  /*77d0*/  @P0 LDS.128 R52, [R2+0x30] ;  /* 0x0000300002340984 */ /* 0x0004620000000c00 */
[C---:B------:R-:W-:Y:S04]  /*77e0*/  ISETP.NE.AND P0, PT, R84.reuse, 0x4, PT ;  /* 0x000000045400780c */ /* 0x040fe80003f05270 */
[----:B------:R-:W-:Y:S02]  /*77f0*/  SEL R84, R84, RZ, P0 ;  /* 0x000000ff54547207 */ /* 0x000fe40000000000 */
[----:B------:R-:W-:Y:S02]  /*7800*/  SEL R87, RZ, 0x1, P0 ;  /* 0x00000001ff577807 */ /* 0x000fe40000000000 */
.L_x_121:
[----:B------:R-:W-:Y:S05]  /*7810*/  BSYNC B1 ;  /* 0x0000000000017941 */ /* 0x000fea0003800000 */
.L_x_120:
        /* <DEDUP_REMOVED lines=21> */
.L_x_125:
        /* <DEDUP_REMOVED lines=54> */
[----:B------:R-:W-:Y:S01]  /*7cd0*/  @P6 SHF.L.U32 R2, R87, 0x1f, RZ ;  /* 0x0000001f57026819 */ /* 0x000fe200000006ff */
        /* <DEDUP_REMOVED lines=11> */
.L_x_127:
[----:B------:R-:W-:Y:S05]  /*7d90*/  BSYNC.RECONVERGENT B0 ;  /* 0x0000000000007941 */ /* 0x000fea0003800200 */
.L_x_126:
        /* <DEDUP_REMOVED lines=18> */
[----:B------:R-:W-:Y:S04]  /*7ec0*/  SHF.L.U32 R6, R87, 0x1f, RZ ;  /* 0x0000001f57067819 */ /* 0x000fe800000006ff */
[----:B------:R-:W1:Y:S02]  /*7ed0*/  SYNCS.PHASECHK.TRANS64.TRYWAIT P0, [R0+URZ+0x30], R6 ;  /* 0x00003006000075a7 */ /* 0x000e6400080011ff */
[----:B-1----:R-:W-:Y:S05]  /*7ee0*/  @!P0 BRA `(.L_x_132) ;  /* 0x0000002c00448947 */ /* 0x002fea0003800000 */
.L_x_131:
[----:B------:R-:W-:Y:S05]  /*7ef0*/  BSYNC B0 ;  /* 0x0000000000007941 */ /* 0x000fea0003800000 */
.L_x_130:
[----:B------:R-:W-:Y:S01]  /*7f00*/  ISETP.NE.AND P0, PT, R86, RZ, PT ;  /* 0x000000ff5600720c */ /* 0x000fe20003f05270 */
[----:B------:R-:W-:Y:S11]  /*7f10*/  VIADD R84, R84, 0x1 ;  /* 0x0000000154547836 */ /* 0x000ff60000000000 */
[----:B------:R-:W-:Y:S01]  /*7f20*/  @!UPT UIADD3 URZ, UPT, UPT, URZ, URZ, URZ ;  /* 0x000000fffffff290 */ /* 0x000fe2000fffe0ff */
[----:B------:R2:W4:Y:S04]  /*7f30*/  @P0 LDS.128 R40, [R5] ;  /* 0x0000000005280984 */ /* 0x0005280000000c00 */
[----:B------:R2:W2:Y:S04]  /*7f40*/  @P0 LDS.128 R44, [R4+0x10] ;  /* 0x00001000042c0984 */ /* 0x0004a80000000c00 */
[----:B------:R2:W2:Y:S04]  /*7f50*/  @P0 LDS.128 R48, [R3+0x20] ;  /* 0x0000200003300984 */ /* 0x0004a80000000c00 */
[----:B------:R2:W2:Y:S01]  /*7f60*/  @P0 LDS.128 R52, [R2+0x30] ;  /* 0x0000300002340984 */ /* 0x0004a20000000c00 */
[C---:B------:R-:W-:Y:S04]  /*7f70*/  ISETP.NE.AND P0, PT, R84.reuse, 0x4, PT ;  /* 0x000000045400780c */ /* 0x040fe80003f05270 */
[----:B-1----:R-:W-:Y:S02]  /*7f80*/  SEL R0, RZ, 0x1, P0 ;  /* 0x00000001ff007807 */ /* 0x002fe40000000000 */
[----:B------:R-:W-:Y:S02]  /*7f90*/  SEL R84, R84, RZ, P0 ;  /* 0x000000ff54547207 */ /* 0x000fe40000000000 */
[----:B------:R-:W-:Y:S02]  /*7fa0*/  LOP3.LUT R87, R87, R0, RZ, 0x3c, !PT ;  /* 0x0000000057577212 */ /* 0x000fe400078e3cff */
.L_x_129:
[----:B------:R-:W-:Y:S05]  /*7fb0*/  BSYNC B1 ;  /* 0x0000000000017941 */ /* 0x000fea0003800000 */
.L_x_128:
[----:B------:R-:W-:Y:S05]  /*7fc0*/  VIADD R0, R34, 0x40 ;  /* 0x0000004022007836 */ /* 0x000fea0000000000 */
[----:B------:R-:W-:Y:S04]  /*7fd0*/  SHF.R.U32.HI R0, RZ, 0x15, R0 ;  /* 0x00000015ff007819 */ /* 0x000fe80000011600 */
[----:B------:R-:W-:Y:S11]  /*7fe0*/  LOP3.LUT P0, RZ, R0, 0x3, R68, 0x48, !PT ;  /* 0x0000000300ff7812 */ /* 0x000ff60007804844 */
[----:B------:R-:W-:Y:S02]  /*7ff0*/  @!UPT UIADD3 URZ, UPT, UPT, URZ, URZ, URZ ;  /* 0x000000fffffff290 */ /* 0x000fe4000fffe0ff */
[----:B------:R-:W-:Y:S05]  /*8000*/  @!P0 BRA `(.L_x_133) ;  /* 0x0000000000408947 */ /* 0x000fea0003800000 */
[----:B------:R-:W5:Y:S01]  /*8010*/  LDCU.64 UR8, c[0x4][0x70] ;  /* 0x01000e00ff0877ac */ /* 0x000f620008000a00 */
[----:B--2---:R-:W-:Y:S01]  /*8020*/  MOV R3, 0x0 ;  /* 0x0000000000037802 */ /* 0x004fe20000000f00 */
[----:B-1----:R-:W-:Y:S02]  /*8030*/  HFMA2 R12, -RZ, RZ, 0, 5.9604644775390625e-08 ;  /* 0x00000001ff0c7431 */ /* 0x002fe400000001ff */
[----:B------:R-:W-:Y:S02]  /*8040*/  IMAD.MOV.U32 R8, RZ, RZ, 0x192 ;  /* 0x00000192ff087424 */ /* 0x000fe400078e00ff */
[----:B------:R-:W-:Y:S01]  /*8050*/  IMAD.MOV.U32 R13, RZ, RZ, RZ ;  /* 0x000000ffff0d7224 */ /* 0x000fe200078e00ff */
[----:B------:R-:W1:Y:S01]  /*8060*/  LDCU.64 UR6, c[0x4][0x78] ;  /* 0x01000f00ff0677ac */ /* 0x000e620008000a00 */
[----:B------:R-:W2:Y:S01]  /*8070*/  LDC.64 R2, c[0x4][R3] ;  /* 0x0100000003027b82 */ /* 0x000ea20000000a00 */
[----:B------:R-:W3:Y:S01]  /*8080*/  LDCU.64 UR4, c[0x4][0x10] ;  /* 0x01000200ff0477ac */ /* 0x000ee20008000a00 */
[----:B-----5:R-:W-:Y:S01]  /*8090*/  MOV R5, UR9 ;  /* 0x0000000900057c02 */ /* 0x020fe20008000f00 */
[----:B------:R-:W-:Y:S01]  /*80a0*/  IMAD.U32 R4, RZ, RZ, UR8 ;  /* 0x00000008ff047e24 */ /* 0x000fe2000f8e00ff */
[----:B-1----:R-:W-:Y:S01]  /*80b0*/  MOV R7, UR7 ;  /* 0x0000000700077c02 */ /* 0x002fe20008000f00 */
[----:B------:R-:W-:Y:S01]  /*80c0*/  IMAD.U32 R6, RZ, RZ, UR6 ;  /* 0x00000006ff067e24 */ /* 0x000fe2000f8e00ff */
[----:B---3--:R-:W-:Y:S01]  /*80d0*/  MOV R11, UR5 ;  /* 0x00000005000b7c02 */ /* 0x008fe20008000f00 */
[----:B------:R-:W-:Y:S02]  /*80e0*/  IMAD.U32 R10, RZ, RZ, UR4 ;  /* 0x00000004ff0a7e24 */ /* 0x000fe4000f8e00ff */
[----:B------:R-:W-:Y:S07]  /*80f0*/  LEPC R20, `(.L_x_133) ;  /* 0x000000001014794e */ /* 0x000fee0000000000 */
[----:B--2-4-:R-:W-:Y:S05]  /*8100*/  CALL.ABS.NOINC R2 ;  /* 0x0000000002007343 */ /* 0x014fea0003c00000 */
.L_x_133:
[----:B------:R-:W-:Y:S05]  /*8110*/  WARPSYNC.ALL ;  /* 0x0000000000007948 */ /* 0x000fea0003800000 */
[----:B------:R-:W-:Y:S01]  /*8120*/  R2UR UR4, R34 ;  /* 0x00000000220472ca */ /* 0x000fe200000e0000 */
[----:B------:R-:W-:Y:S01]  /*8130*/  BSSY.RECONVERGENT B0, `(.L_x_134) ;  /* 0x0000043000007945 */ /* 0x000fe20003800200 */
[----:B------:R-:W-:Y:S02]  /*8140*/  ISETP.NE.AND P6, PT, R82, RZ, PT ;  /* 0x000000ff5200720c */ /* 0x000fe40003fc5270 */
[----:B------:R-:W-:Y:S02]  /*8150*/  ISETP.NE.AND P0, PT, R77, RZ, PT ;  /* 0x000000ff4d00720c */ /* 0x000fe40003f05270 */
[----:B------:R-:W-:Y:S07]  /*8160*/  MOV R20, UR40 ;  /* 0x0000002800147c02 */ /* 0x000fee0008000f00 */
[----:B-12---:R-:W1:Y:S02]  /*8170*/  LDTM.x16 R4, tmem[UR4+0x40] ;  /* 0x00004004000479ee */ /* 0x006e640008240000 */
        /* <DEDUP_REMOVED lines=50> */
[----:B------:R-:W-:Y:S02]  /*84a0*/  UIADD3 UR10, UPT, UPT, UR48, 0x200, URZ ;  /* 0x00000200300a7890 */ /* 0x000fe4000fffe0ff */
[----:B------:R-:W-:Y:S02]  /*84b0*/  UIADD3 UR8, UP0, UPT, UR52, 0x680, URZ ;  /* 0x0000068034087890 */ /* 0x000fe4000ff1e0ff */
[----:B------:R-:W-:Y:S02]  /*84c0*/  UIADD3 UR5, UPT, UPT, UR41, 0x40, URZ ;  /* 0x0000004029057890 */ /* 0x000fe4000fffe0ff */
[----:B------:R-:W-:Y:S01]  /*84d0*/  MOV R69, UR10 ;  /* 0x0000000a00457c02 */ /* 0x000fe20008000f00 */
[----:B------:R-:W-:Y:S01]  /*84e0*/  UIADD3.X UR9, UPT, UPT, URZ, UR53, URZ, UP0, !UPT ;  /* 0x00000035ff097290 */ /* 0x000fe200087fe4ff */
[----:B------:R-:W-:Y:S02]  /*84f0*/  UMOV UR6, UR42 ;  /* 0x0000002a00067c82 */ /* 0x000fe40008000000 */
[----:B------:R-:W-:Y:S01]  /*8500*/  R2UR UR4, R69 ;  /* 0x00000000450472ca */ /* 0x000fe200000e0000 */
[----:B------:R-:W-:Y:S11]  /*8510*/  UMOV UR7, UR36 ;  /* 0x0000002400077c82 */ /* 0x000ff60008000000 */
[----:B------:R-:W-:Y:S01]  /*8520*/  @!UPT UIADD3 URZ, UPT, UPT, URZ, URZ, URZ ;  /* 0x000000fffffff290 */ /* 0x000fe2000fffe0ff */
[----:B------:R2:W-:Y:S01]  /*8530*/  UTMASTG.3D [UR4], [UR8] ;  /* 0x00000004080073b5 */ /* 0x0005e20008010000 */
[----:B------:R0:W-:Y:S01]  /*8540*/  UTMACMDFLUSH ;  /* 0x00000000000079b7 */ /* 0x0001e20000000000 */
[----:B--2---:R-:W-:Y:S04]  /*8550*/  DEPBAR.LE SB0, 0x1 ;  /* 0x000080400000791a */ /* 0x004fe80000000000 */
.L_x_135:
[----:B------:R-:W-:Y:S05]  /*8560*/  BSYNC.RECONVERGENT B0 ;  /* 0x0000000000007941 */ /* 0x000fea0003800200 */
.L_x_134:
        /* <DEDUP_REMOVED lines=21> */
.L_x_139:
[----:B------:R-:W-:Y:S05]  /*86c0*/  BSYNC B0 ;  /* 0x0000000000007941 */ /* 0x000fea0003800000 */
.L_x_138:
        /* <DEDUP_REMOVED lines=11> */
.L_x_137:
[----:B------:R-:W-:Y:S05]  /*8780*/  BSYNC B1 ;  /* 0x0000000000017941 */ /* 0x000fea0003800000 */
.L_x_136:
        /* <DEDUP_REMOVED lines=21> */
.L_x_141:
        /* <DEDUP_REMOVED lines=66> */
.L_x_143:
[----:B------:R-:W-:Y:S05]  /*8d00*/  BSYNC.RECONVERGENT B0 ;  /* 0x0000000000007941 */ /* 0x000fea0003800200 */
.L_x_142:
        /* <DEDUP_REMOVED lines=21> */
.L_x_147:
[----:B------:R-:W-:Y:S05]  /*8e60*/  BSYNC B0 ;  /* 0x0000000000007941 */ /* 0x000fea0003800000 */
.L_x_146:
        /* <DEDUP_REMOVED lines=11> */
.L_x_145:
[----:B------:R-:W-:Y:S05]  /*8f20*/  BSYNC B1 ;  /* 0x0000000000017941 */ /* 0x000fea0003800000 */
.L_x_144:
        /* <DEDUP_REMOVED lines=21> */
.L_x_149:
        /* <DEDUP_REMOVED lines=66> */
.L_x_151:
[----:B------:R-:W-:Y:S05]  /*94a0*/  BSYNC.RECONVERGENT B0 ;  /* 0x0000000000007941 */ /* 0x000fea0003800200 */
.L_x_150:
        /* <DEDUP_REMOVED lines=21> */
.L_x_155:
[----:B------:R-:W-:Y:S05]  /*9600*/  BSYNC B0 ;  /* 0x0000000000007941 */ /* 0x000fea0003800000 */
.L_x_154:
[----:B------:R-:W-:Y:S11]  /*9610*/  ISETP.NE.AND P0, PT, R86, RZ, PT ;  /* 0x000000ff5600720c */ /* 0x000ff60003f05270 */
[----:B------:R-:W-:Y:S02]  /*9620*/  @!UPT UIADD3 URZ, UPT, UPT, URZ, URZ, URZ ;  /* 0x000000fffffff290 */ /* 0x000fe4000fffe0ff */
[----:B------:R2:W4:Y:S04]  /*9630*/  @P0 LDS.128 R40, [R4] ;  /* 0x0000000004280984 */ /* 0x0005280000000c00 */
[----:B------:R2:W1:Y:S04]  /*9640*/  @P0 LDS.128 R44, [R3+0x10] ;  /* 0x00001000032c0984 */ /* 0x0004680000000c00 */
[----:B------:R2:W1:Y:S04]  /*9650*/  @P0 LDS.128 R48, [R2+0x20] ;  /* 0x0000200002300984 */ /* 0x0004680000000c00 */
[----:B------:R2:W1:Y:S02]  /*9660*/  @P0 LDS.128 R52, [R84+0x30] ;  /* 0x0000300054340984 */ /* 0x0004640000000c00 */
.L_x_153:
[----:B------:R-:W-:Y:S05]  /*9670*/  BSYNC B1 ;  /* 0x0000000000017941 */ /* 0x000fea0003800000 */
.L_x_152:
        /* <DEDUP_REMOVED lines=21> */
.L_x_157:
[----:B------:R-:W-:Y:S01]  /*97d0*/  ISETP.NE.AND P0, PT, R77, RZ, PT ;  /* 0x000000ff4d00720c */ /* 0x000fe20003f05270 */
[----:B------:R-:W-:Y:S05]  /*97e0*/  WARPSYNC.ALL ;  /* 0x0000000000007948 */ /* 0x000fea0003800000 */
[----:B------:R-:W-:Y:S01]  /*97f0*/  R2UR UR4, R34 ;  /* 0x00000000220472ca */ /* 0x000fe200000e0000 */
[----:B------:R-:W-:Y:S01]  /*9800*/  BSSY.RECONVERGENT B0, `(.L_x_158) ;  /* 0x000003c000007945 */ /* 0x000fe20003800200 */
[----:B------:R-:W-:Y:S11]  /*9810*/  R2UR UR5, R83 ;  /* 0x00000000530572ca */ /* 0x000ff600000e0000 */
[----:B--2---:R-:W1:Y:S01]  /*9820*/  LDTM.x16 R4, tmem[UR4+0x70] ;  /* 0x00007004000479ee */ /* 0x004e620008240000 */
[----:B------:R-:W-:Y:S01]  /*9830*/  NOP ;  /* 0x0000000000007918 */ /* 0x000fe20000000000 */
[----:B------:R-:W-:Y:S04]  /*9840*/  UIADD3 UR5, UPT, UPT, UR5, 0xc0, URZ ;  /* 0x000000c005057890 */ /* 0x000fe8000fffe0ff */
[----:B------:R-:W-:Y:S09]  /*9850*/  UPRMT UR5, UR37, 0x654, UR5 ;  /* 0x0000065425057896 */ /* 0x000ff20008000005 */
[----:B-1----:R-:W-:Y:S01]  /*9860*/  SYNCS.ARRIVE.TRANS64.RED.A1T0 RZ, [UR5], RZ ;  /* 0x000000ffffff79a7 */ /* 0x002fe20008100405 */
[C---:B------:R-:W-:Y:S01]  /*9870*/  FMUL R0, R33.reuse, R4 ;  /* 0x0000000421007220 */ /* 0x040fe20000400000 */
        /* <DEDUP_REMOVED lines=52> */
.L_x_159:
[----:B------:R-:W-:Y:S05]  /*9bc0*/  BSYNC.RECONVERGENT B0 ;  /* 0x0000000000007941 */ /* 0x000fea0003800200 */
.L_x_158:
[----:B------:R-:W-:Y:S01]  /*9bd0*/  BAR.SYNC.DEFER_BLOCKING 0x1, 0x80 ;  /* 0x0042000000007b1d */ /* 0x000fe20000010000 */
[----:B------:R-:W-:Y:S01]  /*9be0*/  UISETP.NE.AND UP0, UPT, UR49, -0x8, UPT ;  /* 0xfffffff83100788c */ /* 0x000fe2000bf05270 */
[----:B------:R-:W-:Y:S08]  /*9bf0*/  IADD3 R31, PT, PT, R31, 0x1, RZ ;  /* 0x000000011f1f7810 */ /* 0x000ff00007ffe0ff */
[----:B------:R-:W-:Y:S05]  /*9c00*/  BRA.U !UP0, `(.L_x_160) ;  /* 0x0000000108287547 */ /* 0x000fea000b800000 */
[----:B------:R-:W-:Y:S01]  /*9c10*/  ISETP.NE.AND P0, PT, R82, RZ, PT ;  /* 0x000000ff5200720c */ /* 0x000fe20003f05270 */
[----:B------:R-:W-:Y:S01]  /*9c20*/  IMAD.U32 R2, RZ, RZ, UR51 ;  /* 0x00000033ff027e24 */ /* 0x000fe2000f8e00ff */
[----:B------:R-:W-:Y:S01]  /*9c30*/  UIADD3 UR51, UPT, UPT, UR51, 0x1, URZ ;  /* 0x0000000133337890 */ /* 0x000fe2000fffe0ff */
[----:B------:R-:W-:Y:S03]  /*9c40*/  IMAD.U32 R0, RZ, RZ, UR37 ;  /* 0x00000025ff007e24 */ /* 0x000fe6000f8e00ff */
[----:B------:R-:W-:Y:S04]  /*9c50*/  UISETP.NE.AND UP0, UPT, UR51, 0x4, UPT ;  /* 0x000000043300788c */ /* 0x000fe8000bf05270 */
[----:B------:R-:W-:Y:S03]  /*9c60*/  USEL UR51, UR51, URZ, UP0 ;  /* 0x000000ff33337287 */ /* 0x000fe60008000000 */
[----:B------:R-:W-:Y:S05]  /*9c70*/  @P0 LEA R2, R2, UR48, 0x3 ;  /* 0x0000003002020c11 */ /* 0x000fea000f8e18ff */
[----:B------:R-:W-:Y:S05]  /*9c80*/  @P0 VIADD R2, R2, 0x50 ;  /* 0x0000005002020836 */ /* 0x000fea0000000000 */
[----:B------:R-:W-:Y:S04]  /*9c90*/  @P0 PRMT R0, R0, 0x654, R2 ;  /* 0x0000065400000816 */ /* 0x000fe80000000002 */
[----:B------:R2:W-:Y:S03]  /*9ca0*/  @P0 SYNCS.ARRIVE.TRANS64.RED.A1T0 RZ, [R0+URZ], RZ ;  /* 0x000000ff00ff09a7 */ /* 0x0005e600081004ff */
.L_x_160:
[----:B------:R-:W-:Y:S01]  /*9cb0*/  ISETP.NE.AND P2, PT, R78, RZ, PT ;  /* 0x000000ff4e00720c */ /* 0x000fe20003f45270 */
[----:B------:R-:W-:Y:S01]  /*9cc0*/  UIADD3 UR49, UPT, UPT, UR49, 0x8, URZ ;  /* 0x0000000831317890 */ /* 0x000fe2000fffe0ff */
[----:B------:R-:W-:Y:S01]  /*9cd0*/  ISETP.NE.AND P0, PT, R80, 0x2, PT ;  /* 0x000000025000780c */ /* 0x000fe20003f05270 */
[----:B-1----:R-:W-:Y:S01]  /*9ce0*/  IMAD.IADD R14, R29, 0x1, R62 ;  /* 0x000000011d0e7824 */ /* 0x002fe200078e023e */
[----:B------:R-:W-:Y:S01]  /*9cf0*/  ISETP.NE.AND P1, PT, R31, 0x4, PT ;  /* 0x000000041f00780c */ /* 0x000fe20003f25270 */
[----:B------:R-:W-:Y:S01]  /*9d00*/  IMAD.IADD R15, R30, 0x1, R63 ;  /* 0x000000011e0f7824 */ /* 0x000fe200078e023f */
[----:B------:R-:W-:Y:S02]  /*9d10*/  SEL R2, RZ, 0x1, P0 ;  /* 0x00000001ff027807 */ /* 0x000fe40000000000 */
[----:B--2---:R-:W-:Y:S02]  /*9d20*/  SEL R0, RZ, 0x1, P1 ;  /* 0x00000001ff007807 */ /* 0x004fe40000800000 */
[----:B------:R-:W-:Y:S02]  /*9d30*/  LOP3.LUT R71, R71, R2, RZ, 0x3c, !PT ;  /* 0x0000000247477212 */ /* 0x000fe400078e3cff */
[----:B------:R-:W-:Y:S02]  /*9d40*/  LOP3.LUT R72, R72, R0, RZ, 0x3c, !PT ;  /* 0x0000000048487212 */ /* 0x000fe400078e3cff */
[----:B------:R-:W-:Y:S02]  /*9d50*/  @P2 R2UR UR36, R70 ;  /* 0x00000000462422ca */ /* 0x000fe400000e0000 */
[----:B------:R-:W-:Y:S02]  /*9d60*/  SEL R80, R80, RZ, P0 ;  /* 0x000000ff50507207 */ /* 0x000fe40000000000 */
[----:B------:R-:W-:Y:S01]  /*9d70*/  SEL R31, R31, RZ, P1 ;  /* 0x000000ff1f1f7207 */ /* 0x000fe20000800000 */
[----:B------:R-:W-:Y:S10]  /*9d80*/  @P2 BRA `(.L_x_161) ;  /* 0xffffffb400a82947 */ /* 0x000ff4000383ffff */
[----:B------:R-:W-:-:S09]  /*9d90*/  UISETP.NE.AND UP0, UPT, UR50, URZ, UPT ;  /* 0x000000ff3200728c */ /* 0x000fd2000bf05270 */
[----:B------:R-:W-:Y:S05]  /*9da0*/  BRA.U !UP0, `(.L_x_162) ;  /* 0x0000000108487547 */ /* 0x000fea000b800000 */
[----:B------:R-:W1:Y:S02]  /*9db0*/  LDCU.64 UR4, c[0x0][0x890] ;  /* 0x00011200ff0477ac */ /* 0x000e640008000a00 */
[----:B-1----:R-:W-:-:S04]  /*9dc0*/  UISETP.NE.U32.AND UP0, UPT, UR4, URZ, UPT ;  /* 0x000000ff0400728c */ /* 0x002fc8000bf05070 */
[----:B------:R-:W-:-:S09]  /*9dd0*/  UISETP.NE.AND.EX UP0, UPT, UR5, URZ, UPT, UP0 ;  /* 0x000000ff0500728c */ /* 0x000fd2000bf05300 */
[----:B------:R-:W-:Y:S05]  /*9de0*/  BRA.U UP0, `(.L_x_163) ;  /* 0x00000001000c7547 */ /* 0x000fea000b800000 */
[----:B------:R-:W-:-:S13]  /*9df0*/  FSETP.NEU.AND P0, PT, R35, RZ, PT ;  /* 0x000000ff2300720b */ /* 0x000fda0003f0d000 */
[----:B------:R-:W-:Y:S05]  /*9e00*/  @!P0 EXIT ;  /* 0x000000000000894d */ /* 0x000fea0003800000 */
[----:B------:R-:W-:Y:S05]  /*9e10*/  BRA `(.L_x_162) ;  /* 0x00000000002c7947 */ /* 0x000fea0003800000 */
.L_x_163:
[----:B------:R-:W-:Y:S01]  /*9e20*/  ISETP.NE.AND P0, PT, R79, RZ, PT ;  /* 0x000000ff4f00720c */ /* 0x000fe20003f05270 */
[----:B------:R-:W-:-:S12]  /*9e30*/  BSSY.RECONVERGENT B0, `(.L_x_162) ;  /* 0x0000009000007945 */ /* 0x000fd80003800200 */
[----:B------:R-:W-:Y:S05]  /*9e40*/  @P0 BRA `(.L_x_164) ;  /* 0x0000000000140947 */ /* 0x000fea0003800000 */
[----:B------:R-:W1:Y:S02]  /*9e50*/  LDCU.64 UR4, c[0x0][0x888] ;  /* 0x00011100ff0477ac */ /* 0x000e640008000a00 */
[----:B-1----:R-:W-:-:S04]  /*9e60*/  ISETP.NE.U32.AND P0, PT, RZ, UR4, PT ;  /* 0x00000004ff007c0c */ /* 0x002fc8000bf05070 */
[----:B------:R-:W-:-:S13]  /*9e70*/  ISETP.NE.AND.EX P0, PT, RZ, UR5, PT, P0 ;  /* 0x00000005ff007c0c */ /* 0x000fda000bf05300 */
[----:B------:R-:W-:Y:S05]  /*9e80*/  @!P0 EXIT ;  /* 0x000000000000894d */ /* 0x000fea0003800000 */
[----:B------:R-:W-:Y:S05]  /*9e90*/  BRA `(.L_x_165) ;  /* 0x0000000000087947 */ /* 0x000fea0003800000 */
.L_x_164:
[----:B------:R-:W-:-:S13]  /*9ea0*/  FSETP.NEU.AND P0, PT, R35, RZ, PT ;  /* 0x000000ff2300720b */ /* 0x000fda0003f0d000 */
[----:B------:R-:W-:Y:S05]  /*9eb0*/  @!P0 EXIT ;  /* 0x000000000000894d */ /* 0x000fea0003800000 */
.L_x_165:
[----:B------:R-:W-:Y:S05]  /*9ec0*/  BSYNC.RECONVERGENT B0 ;  /* 0x0000000000007941 */ /* 0x000fea0003800200 */
.L_x_162:
[----:B------:R-:W-:Y:S01]  /*9ed0*/  ULEA UR4, UR51, UR48, 0x3 ;  /* 0x0000003033047291 */ /* 0x000fe2000f8e18ff */
[----:B------:R-:W-:-:S04]  /*9ee0*/  DEPBAR.LE SB0, 0x0 ;  /* 0x000080000000791a */ /* 0x000fc80000000000 */
[----:B------:R-:W-:-:S04]  /*9ef0*/  UIADD3 UR4, UPT, UPT, UR4, 0x50, URZ ;  /* 0x0000005004047890 */ /* 0x000fc8000fffe0ff */
[----:B------:R-:W-:-:S09]  /*9f00*/  UPRMT UR4, UR37, 0x654, UR4 ;  /* 0x0000065425047896 */ /* 0x000fd20008000004 */
[----:B------:R-:W-:Y:S01]  /*9f10*/  SYNCS.ARRIVE.TRANS64.RED.A1T0 RZ, [UR4], RZ ;  /* 0x000000ffffff79a7 */ /* 0x000fe20008100404 */
[----:B------:R-:W-:Y:S05]  /*9f20*/  EXIT ;  /* 0x000000000000794d */ /* 0x000fea0003800000 */
.L_x_19:
[----:B--2---:R2:W1:Y:S02]  /*9f30*/  SYNCS.PHASECHK.TRANS64.TRYWAIT P0, [R2+URZ+0xf0], R3 ;  /* 0x0000f003020075a7 */ /* 0x00446400080011ff */
[----:B-1----:R-:W-:Y:S05]  /*9f40*/  @!P0 NANOSLEEP.SYNCS 0x989680 ;  /* 0x009896800000895d */ /* 0x002fea0003900000 */
[----:B------:R-:W1:Y:S02]  /*9f50*/  @!P0 SYNCS.PHASECHK.TRANS64 P0, [R2+URZ+0xf0], R3 ;  /* 0x0000f003020085a7 */ /* 0x000e6400080010ff */
[----:B-1----:R-:W-:Y:S05]  /*9f60*/  @!P0 BRA `(.L_x_19) ;  /* 0xfffffffc00f08947 */ /* 0x002fea000383ffff */
[----:B------:R-:W-:Y:S05]  /*9f70*/  BRA `(.L_x_166) ;  /* 0xffffff7400907947 */ /* 0x000fea000383ffff */
.L_x_22:
[----:B-1----:R-:W-:-:S07]  /*9f80*/  MOV R2, UR33 ;  /* 0x0000002100027c02 */ /* 0x002fce0008000f00 */
.L_x_167:
[----:B-1----:R1:W2:Y:S02]  /*9f90*/  SYNCS.PHASECHK.TRANS64.TRYWAIT P0, [R2+URZ+0x18], R4 ;  /* 0x00001804020075a7 */ /* 0x0022a400080011ff */
[----:B--2---:R-:W-:Y:S05]  /*9fa0*/  @!P0 NANOSLEEP.SYNCS 0x989680 ;  /* 0x009896800000895d */ /* 0x004fea0003900000 */
[----:B------:R-:W2:Y:S02]  /*9fb0*/  @!P0 SYNCS.PHASECHK.TRANS64 P0, [R2+URZ+0x18], R4 ;  /* 0x00001804020085a7 */ /* 0x000ea400080010ff */
[----:B--2---:R-:W-:Y:S05]  /*9fc0*/  @!P0 BRA `(.L_x_167) ;  /* 0xfffffffc00f08947 */ /* 0x004fea000383ffff */
[----:B------:R-:W-:Y:S05]  /*9fd0*/  BRA `(.L_x_21) ;  /* 0xffffff7400e07947 */ /* 0x000fea000383ffff */
.L_x_28:
[----:B-1----:R-:W-:-:S07]  /*9fe0*/  MOV R2, UR33 ;  /* 0x0000002100027c02 */ /* 0x002fce0008000f00 */
.L_x_168:
[----:B-1----:R1:W2:Y:S02]  /*9ff0*/  SYNCS.PHASECHK.TRANS64.TRYWAIT P0, [R2+URZ+0x18], R4 ;  /* 0x00001804020075a7 */ /* 0x0022a400080011ff */
[----:B--2---:R-:W-:Y:S05]  /*a000*/  @!P0 NANOSLEEP.SYNCS 0x989680 ;  /* 0x009896800000895d */ /* 0x004fea0003900000 */
[----:B------:R-:W2:Y:S02]  /*a010*/  @!P0 SYNCS.PHASECHK.TRANS64 P0, [R2+URZ+0x18], R4 ;  /* 0x00001804020085a7 */ /* 0x000ea400080010ff */
[----:B--2---:R-:W-:Y:S05]  /*a020*/  @!P0 BRA `(.L_x_168) ;  /* 0xfffffffc00f08947 */ /* 0x004fea000383ffff */
[----:B------:R-:W-:Y:S05]  /*a030*/  BRA `(.L_x_27) ;  /* 0xffffff7800b47947 */ /* 0x000fea000383ffff */
.L_x_32:
[----:B-1----:R1:W2:Y:S02]  /*a040*/  SYNCS.PHASECHK.TRANS64.TRYWAIT P0, [R2+URZ+0x80], R3 ;  /* 0x00008003020075a7 */ /* 0x0022a400080011ff */
[----:B--2---:R-:W-:Y:S05]  /*a050*/  @!P0 NANOSLEEP.SYNCS 0x989680 ;  /* 0x009896800000895d */ /* 0x004fea0003900000 */
[----:B------:R-:W2:Y:S02]  /*a060*/  @!P0 SYNCS.PHASECHK.TRANS64 P0, [R2+URZ+0x80], R3 ;  /* 0x00008003020085a7 */ /* 0x000ea400080010ff */
[----:B--2---:R-:W-:Y:S05]  /*a070*/  @!P0 BRA `(.L_x_32) ;  /* 0xfffffffc00f08947 */ /* 0x004fea000383ffff */
[----:B------:R-:W-:Y:S05]  /*a080*/  BRA `(.L_x_169) ;  /* 0xffffff7c00687947 */ /* 0x000fea000383ffff */
.L_x_36:
[----:B----4-:R-:W-:-:S07]  /*a090*/  MOV R0, UR5 ;  /* 0x0000000500007c02 */ /* 0x010fce0008000f00 */
.L_x_170:
[----:B-1----:R1:W2:Y:S02]  /*a0a0*/  SYNCS.PHASECHK.TRANS64.TRYWAIT P0, [R0+URZ], R2 ;  /* 0x00000002000075a7 */ /* 0x0022a400080011ff */
[----:B--2---:R-:W-:Y:S05]  /*a0b0*/  @!P0 NANOSLEEP.SYNCS 0x989680 ;  /* 0x009896800000895d */ /* 0x004fea0003900000 */
[----:B------:R-:W2:Y:S02]  /*a0c0*/  @!P0 SYNCS.PHASECHK.TRANS64 P0, [R0+URZ], R2 ;  /* 0x00000002000085a7 */ /* 0x000ea400080010ff */
[----:B--2---:R-:W-:Y:S05]  /*a0d0*/  @!P0 BRA `(.L_x_170) ;  /* 0xfffffffc00f08947 */ /* 0x004fea000383ffff */
[----:B------:R-:W-:Y:S05]  /*a0e0*/  BRA `(.L_x_171) ;  /* 0xffffff8000d87947 */ /* 0x000fea000383ffff */
.L_x_37:
[----:B----4-:R-:W-:-:S07]  /*a0f0*/  MOV R0, UR5 ;  /* 0x0000000500007c02 */ /* 0x010fce0008000f00 */
.L_x_172:
[----:B-1----:R1:W2:Y:S02]  /*a100*/  SYNCS.PHASECHK.TRANS64.TRYWAIT P0, [R0+URZ], R2 ;  /* 0x00000002000075a7 */ /* 0x0022a400080011ff */
[----:B--2---:R-:W-:Y:S05]  /*a110*/  @!P0 NANOSLEEP.SYNCS 0x989680 ;  /* 0x009896800000895d */ /* 0x004fea0003900000 */
[----:B------:R-:W2:Y:S02]  /*a120*/  @!P0 SYNCS.PHASECHK.TRANS64 P0, [R0+URZ], R2 ;  /* 0x00000002000085a7 */ /* 0x000ea400080010ff */
[----:B--2---:R-:W-:Y:S05]  /*a130*/  @!P0 BRA `(.L_x_172) ;  /* 0xfffffffc00f08947 */ /* 0x004fea000383ffff */
[----:B------:R-:W-:Y:S05]  /*a140*/  BRA `(.L_x_173) ;  /* 0xffffff8000e47947 */ /* 0x000fea000383ffff */
.L_x_40:
[----:B-1----:R1:W2:Y:S02]  /*a150*/  SYNCS.PHASECHK.TRANS64.TRYWAIT P0, [R0+URZ+0xe0], R4 ;  /* 0x0000e004000075a7 */ /* 0x0022a400080011ff */
[----:B--2---:R-:W-:Y:S05]  /*a160*/  @!P0 NANOSLEEP.SYNCS 0x989680 ;  /* 0x009896800000895d */ /* 0x004fea0003900000 */
[----:B------:R-:W2:Y:S02]  /*a170*/  @!P0 SYNCS.PHASECHK.TRANS64 P0, [R0+URZ+0xe0], R4 ;  /* 0x0000e004000085a7 */ /* 0x000ea400080010ff */
[----:B--2---:R-:W-:Y:S05]  /*a180*/  @!P0 BRA `(.L_x_40) ;  /* 0xfffffffc00f08947 */ /* 0x004fea000383ffff */
[----:B------:R-:W-:Y:S05]  /*a190*/  BRA `(.L_x_174) ;  /* 0xffffff8400407947 */ /* 0x000fea000383ffff */
.L_x_41:
[----:B------:R-:W-:-:S07]  /*a1a0*/  MOV R0, UR5 ;  /* 0x0000000500007c02 */ /* 0x000fce0008000f00 */
.L_x_175:
[----:B-1----:R1:W2:Y:S02]  /*a1b0*/  SYNCS.PHASECHK.TRANS64.TRYWAIT P0, [R0+URZ+0x90], R5 ;  /* 0x00009005000075a7 */ /* 0x0022a400080011ff */
[----:B--2---:R-:W-:Y:S05]  /*a1c0*/  @!P0 NANOSLEEP.SYNCS 0x989680 ;  /* 0x009896800000895d */ /* 0x004fea0003900000 */
[----:B------:R-:W2:Y:S02]  /*a1d0*/  @!P0 SYNCS.PHASECHK.TRANS64 P0, [R0+URZ+0x90], R5 ;  /* 0x00009005000085a7 */ /* 0x000ea400080010ff */
[----:B--2---:R-:W-:Y:S05]  /*a1e0*/  @!P0 BRA `(.L_x_175) ;  /* 0xfffffffc00f08947 */ /* 0x004fea000383ffff */
[----:B------:R-:W-:Y:S05]  /*a1f0*/  BRA `(.L_x_176) ;  /* 0xffffff8400507947 */ /* 0x000fea000383ffff */
.L_x_42:
[----:B-1----:R1:W2:Y:S02]  /*a200*/  SYNCS.PHASECHK.TRANS64.TRYWAIT P1, [R0+URZ+0x80], R4 ;  /* 0x00008004000075a7 */ /* 0x0022a400080211ff */
[----:B--2---:R-:W-:Y:S05]  /*a210*/  @!P1 NANOSLEEP.SYNCS 0x989680 ;  /* 0x009896800000995d */ /* 0x004fea0003900000 */
[----:B------:R-:W2:Y:S02]  /*a220*/  @!P1 SYNCS.PHASECHK.TRANS64 P1, [R0+URZ+0x80], R4 ;  /* 0x00008004000095a7 */ /* 0x000ea400080210ff */
[----:B--2---:R-:W-:Y:S05]  /*a230*/  @!P1 BRA `(.L_x_42) ;  /* 0xfffffffc00f09947 */ /* 0x004fea000383ffff */
[----:B------:R-:W-:Y:S05]  /*a240*/  BRA `(.L_x_177) ;  /* 0xffffff8400807947 */ /* 0x000fea000383ffff */
.L_x_45:
[----:B------:R-:W-:-:S07]  /*a250*/  MOV R0, UR5 ;  /* 0x0000000500007c02 */ /* 0x000fce0008000f00 */
.L_x_178:
[----:B-1----:R1:W2:Y:S02]  /*a260*/  SYNCS.PHASECHK.TRANS64.TRYWAIT P0, [R0+URZ+0x90], R2 ;  /* 0x00009002000075a7 */ /* 0x0022a400080011ff */
[----:B--2---:R-:W-:Y:S05]  /*a270*/  @!P0 NANOSLEEP.SYNCS 0x989680 ;  /* 0x009896800000895d */ /* 0x004fea0003900000 */
[----:B------:R-:W2:Y:S02]  /*a280*/  @!P0 SYNCS.PHASECHK.TRANS64 P0, [R0+URZ+0x90], R2 ;  /* 0x00009002000085a7 */ /* 0x000ea400080010ff */
[----:B--2---:R-:W-:Y:S05]  /*a290*/  @!P0 BRA `(.L_x_178) ;  /* 0xfffffffc00f08947 */ /* 0x004fea000383ffff */
[----:B------:R-:W-:Y:S05]  /*a2a0*/  BRA `(.L_x_44) ;  /* 0xffffff8400d47947 */ /* 0x000fea000383ffff */
.L_x_52:
[----:B-1----:R1:W2:Y:S02]  /*a2b0*/  SYNCS.PHASECHK.TRANS64.TRYWAIT P1, [R0+URZ+0x80], R2 ;  /* 0x00008002000075a7 */ /* 0x0022a400080211ff */
[----:B--2---:R-:W-:Y:S05]  /*a2c0*/  @!P1 NANOSLEEP.SYNCS 0x989680 ;  /* 0x009896800000995d */ /* 0x004fea0003900000 */
[----:B------:R-:W2:Y:S02]  /*a2d0*/  @!P1 SYNCS.PHASECHK.TRANS64 P1, [R0+URZ+0x80], R2 ;  /* 0x00008002000095a7 */ /* 0x000ea400080210ff */
[----:B--2---:R-:W-:Y:S05]  /*a2e0*/  @!P1 BRA `(.L_x_52) ;  /* 0xfffffffc00f09947 */ /* 0x004fea000383ffff */
[----:B------:R-:W-:Y:S05]  /*a2f0*/  BRA `(.L_x_179) ;  /* 0xffffff8c00647947 */ /* 0x000fea000383ffff */
.L_x_53:
[----:B------:R-:W-:-:S07]  /*a300*/  MOV R2, UR6 ;  /* 0x0000000600027c02 */ /* 0x000fce0008000f00 */
.L_x_180:
[----:B-1----:R1:W2:Y:S02]  /*a310*/  SYNCS.PHASECHK.TRANS64.TRYWAIT P0, [R2+URZ+0xc0], R0 ;  /* 0x0000c000020075a7 */ /* 0x0022a400080011ff */
[----:B--2---:R-:W-:Y:S05]  /*a320*/  @!P0 NANOSLEEP.SYNCS 0x989680 ;  /* 0x009896800000895d */ /* 0x004fea0003900000 */
[----:B------:R-:W2:Y:S02]  /*a330*/  @!P0 SYNCS.PHASECHK.TRANS64 P0, [R2+URZ+0xc0], R0 ;  /* 0x0000c000020085a7 */ /* 0x000ea400080010ff */
[----:B--2---:R-:W-:Y:S05]  /*a340*/  @!P0 BRA `(.L_x_180) ;  /* 0xfffffffc00f08947 */ /* 0x004fea000383ffff */
[----:B------:R-:W-:Y:S05]  /*a350*/  BRA `(.L_x_181) ;  /* 0xffffff8c009c7947 */ /* 0x000fea000383ffff */
.L_x_56:
[----:B------:R-:W-:Y:S07]  /*a360*/  MOV R0, UR11 ;  /* 0x0000000b00007c02 */ /* 0x000fee0008000f00 */
.L_x_182:
[----:B-1----:R1:W2:Y:S02]  /*a370*/  SYNCS.PHASECHK.TRANS64.TRYWAIT P0, [R0+URZ], R2 ;  /* 0x00000002000075a7 */ /* 0x0022a400080011ff */
[----:B--2---:R-:W-:Y:S05]  /*a380*/  @!P0 NANOSLEEP.SYNCS 0x989680 ;  /* 0x009896800000895d */ /* 0x004fea0003900000 */
[----:B------:R-:W2:Y:S02]  /*a390*/  @!P0 SYNCS.PHASECHK.TRANS64 P0, [R0+URZ], R2 ;  /* 0x00000002000085a7 */ /* 0x000ea400080010ff */
[----:B--2---:R-:W-:Y:S05]  /*a3a0*/  @!P0 BRA `(.L_x_182) ;  /* 0xfffffffc00f08947 */ /* 0x004fea000383ffff */
[----:B------:R-:W-:Y:S05]  /*a3b0*/  BRA `(.L_x_55) ;  /* 0xffffff8c00b87947 */ /* 0x000fea000383ffff */
.L_x_59:
[----:B------:R-:W-:-:S07]  /*a3c0*/  MOV R0, UR6 ;  /* 0x0000000600007c02 */ /* 0x000fce0008000f00 */
.L_x_183:
[----:B--2---:R2:W4:Y:S02]  /*a3d0*/  SYNCS.PHASECHK.TRANS64.TRYWAIT P0, [R0+URZ], R2 ;  /* 0x00000002000075a7 */ /* 0x00452400080011ff */
[----:B----4-:R-:W-:Y:S05]  /*a3e0*/  @!P0 NANOSLEEP.SYNCS 0x989680 ;  /* 0x009896800000895d */ /* 0x010fea0003900000 */
[----:B------:R-:W4:Y:S02]  /*a3f0*/  @!P0 SYNCS.PHASECHK.TRANS64 P0, [R0+URZ], R2 ;  /* 0x00000002000085a7 */ /* 0x000f2400080010ff */
[----:B----4-:R-:W-:Y:S05]  /*a400*/  @!P0 BRA `(.L_x_183) ;  /* 0xfffffffc00f08947 */ /* 0x010fea000383ffff */
[----:B------:R-:W-:Y:S05]  /*a410*/  BRA `(.L_x_184) ;  /* 0xffffff9000e47947 */ /* 0x000fea000383ffff */
.L_x_60:
[----:B------:R-:W-:-:S07]  /*a420*/  MOV R0, UR6 ;  /* 0x0000000600007c02 */ /* 0x000fce0008000f00 */
.L_x_185:
[----:B-1----:R1:W2:Y:S02]  /*a430*/  SYNCS.PHASECHK.TRANS64.TRYWAIT P0, [R0+URZ], R3 ;  /* 0x00000003000075a7 */ /* 0x0022a400080011ff */
[----:B--2---:R-:W-:Y:S05]  /*a440*/  @!P0 NANOSLEEP.SYNCS 0x989680 ;  /* 0x009896800000895d */ /* 0x004fea0003900000 */
[----:B------:R-:W2:Y:S02]  /*a450*/  @!P0 SYNCS.PHASECHK.TRANS64 P0, [R0+URZ], R3 ;  /* 0x00000003000085a7 */ /* 0x000ea400080010ff */
[----:B--2---:R-:W-:Y:S05]  /*a460*/  @!P0 BRA `(.L_x_185) ;  /* 0xfffffffc00f08947 */ /* 0x004fea000383ffff */
[----:B------:R-:W-:Y:S05]  /*a470*/  BRA `(.L_x_186) ;  /* 0xffffff9000f07947 */ /* 0x000fea000383ffff */
.L_x_61:
[----:B------:R-:W-:-:S07]  /*a480*/  MOV R0, UR6 ;  /* 0x0000000600007c02 */ /* 0x000fce0008000f00 */
.L_x_187:
[----:B-1----:R1:W2:Y:S02]  /*a490*/  SYNCS.PHASECHK.TRANS64.TRYWAIT P0, [R0+URZ], R3 ;  /* 0x00000003000075a7 */ /* 0x0022a400080011ff */
[----:B--2---:R-:W-:Y:S05]  /*a4a0*/  @!P0 NANOSLEEP.SYNCS 0x989680 ;  /* 0x009896800000895d */ /* 0x004fea0003900000 */
[----:B------:R-:W2:Y:S02]  /*a4b0*/  @!P0 SYNCS.PHASECHK.TRANS64 P0, [R0+URZ], R3 ;  /* 0x00000003000085a7 */ /* 0x000ea400080010ff */
[----:B--2---:R-:W-:Y:S05]  /*a4c0*/  @!P0 BRA `(.L_x_187) ;  /* 0xfffffffc00f08947 */ /* 0x004fea000383ffff */
[----:B------:R-:W-:Y:S05]  /*a4d0*/  BRA `(.L_x_188) ;  /* 0xffffff9000fc7947 */ /* 0x000fea000383ffff */
.L_x_62:
[----:B-1----:R-:W-:-:S07]  /*a4e0*/  MOV R0, UR7 ;  /* 0x0000000700007c02 */ /* 0x002fce0008000f00 */
.L_x_189:
[----:B-1----:R1:W2:Y:S02]  /*a4f0*/  SYNCS.PHASECHK.TRANS64.TRYWAIT P0, [R0+URZ], R2 ;  /* 0x00000002000075a7 */ /* 0x0022a400080011ff */
[----:B--2---:R-:W-:Y:S05]  /*a500*/  @!P0 NANOSLEEP.SYNCS 0x989680 ;  /* 0x009896800000895d */ /* 0x004fea0003900000 */
[----:B------:R-:W2:Y:S02]  /*a510*/  @!P0 SYNCS.PHASECHK.TRANS64 P0, [R0+URZ], R2 ;  /* 0x00000002000085a7 */ /* 0x000ea400080010ff */
[----:B--2---:R-:W-:Y:S05]  /*a520*/  @!P0 BRA `(.L_x_189) ;  /* 0xfffffffc00f08947 */ /* 0x004fea000383ffff */
[----:B------:R-:W-:Y:S05]  /*a530*/  BRA `(.L_x_190) ;  /* 0xffffff9400087947 */ /* 0x000fea000383ffff */
.L_x_67:
[----:B--2---:R2:W3:Y:S02]  /*a540*/  SYNCS.PHASECHK.TRANS64.TRYWAIT P0, [R0+URZ+0x80], R2 ;  /* 0x00008002000075a7 */ /* 0x0044e400080011ff */
[----:B---3--:R-:W-:Y:S05]  /*a550*/  @!P0 NANOSLEEP.SYNCS 0x989680 ;  /* 0x009896800000895d */ /* 0x008fea0003900000 */
[----:B------:R-:W3:Y:S02]  /*a560*/  @!P0 SYNCS.PHASECHK.TRANS64 P0, [R0+URZ+0x80], R2 ;  /* 0x00008002000085a7 */ /* 0x000ee400080010ff */
[----:B---3--:R-:W-:Y:S05]  /*a570*/  @!P0 BRA `(.L_x_67) ;  /* 0xfffffffc00f08947 */ /* 0x008fea000383ffff */
[----:B------:R-:W-:Y:S05]  /*a580*/  BRA `(.L_x_191) ;  /* 0xffffff9800087947 */ /* 0x000fea000383ffff */
.L_x_70:
[----:B------:R-:W-:Y:S07]  /*a590*/  MOV R0, UR7 ;  /* 0x0000000700007c02 */ /* 0x000fee0008000f00 */
.L_x_192:
[----:B--2---:R2:W3:Y:S02]  /*a5a0*/  SYNCS.PHASECHK.TRANS64.TRYWAIT P0, [R0+URZ+0x78], R2 ;  /* 0x00007802000075a7 */ /* 0x0044e400080011ff */
[----:B---3--:R-:W-:Y:S05]  /*a5b0*/  @!P0 NANOSLEEP.SYNCS 0x989680 ;  /* 0x009896800000895d */ /* 0x008fea0003900000 */
[----:B------:R-:W3:Y:S02]  /*a5c0*/  @!P0 SYNCS.PHASECHK.TRANS64 P0, [R0+URZ+0x78], R2 ;  /* 0x00007802000085a7 */ /* 0x000ee400080010ff */
[----:B---3--:R-:W-:Y:S05]  /*a5d0*/  @!P0 BRA `(.L_x_192) ;  /* 0xfffffffc00f08947 */ /* 0x008fea000383ffff */
[----:B------:R-:W-:Y:S05]  /*a5e0*/  BRA `(.L_x_69) ;  /* 0xffffff9800e87947 */ /* 0x000fea000383ffff */
.L_x_73:
[----:B------:R-:W-:Y:S07]  /*a5f0*/  MOV R0, UR7 ;  /* 0x0000000700007c02 */ /* 0x000fee0008000f00 */
.L_x_193:
[----:B-1----:R1:W2:Y:S02]  /*a600*/  SYNCS.PHASECHK.TRANS64.TRYWAIT P0, [R0+URZ+0x50], R32 ;  /* 0x00005020000075a7 */ /* 0x0022a400080011ff */
[----:B--2---:R-:W-:Y:S05]  /*a610*/  @!P0 NANOSLEEP.SYNCS 0x989680 ;  /* 0x009896800000895d */ /* 0x004fea0003900000 */
[----:B------:R-:W2:Y:S02]  /*a620*/  @!P0 SYNCS.PHASECHK.TRANS64 P0, [R0+URZ+0x50], R32 ;  /* 0x00005020000085a7 */ /* 0x000ea400080010ff */
[----:B--2---:R-:W-:Y:S05]  /*a630*/  @!P0 BRA `(.L_x_193) ;  /* 0xfffffffc00f08947 */ /* 0x004fea000383ffff */
[----:B------:R-:W-:Y:S05]  /*a640*/  BRA `(.L_x_194) ;  /* 0xffffff9c00647947 */ /* 0x000fea000383ffff */
.L_x_74:
[----:B------:R-:W-:Y:S07]  /*a650*/  MOV R0, UR7 ;  /* 0x0000000700007c02 */ /* 0x000fee0008000f00 */
.L_x_195:
[----:B-1----:R1:W2:Y:S02]  /*a660*/  SYNCS.PHASECHK.TRANS64.TRYWAIT P0, [R0+URZ+0x58], R32 ;  /* 0x00005820000075a7 */ /* 0x0022a400080011ff */
[----:B--2---:R-:W-:Y:S05]  /*a670*/  @!P0 NANOSLEEP.SYNCS 0x989680 ;  /* 0x009896800000895d */ /* 0x004fea0003900000 */
[----:B------:R-:W2:Y:S02]  /*a680*/  @!P0 SYNCS.PHASECHK.TRANS64 P0, [R0+URZ+0x58], R32 ;  /* 0x00005820000085a7 */ /* 0x000ea400080010ff */
[----:B--2---:R-:W-:Y:S05]  /*a690*/  @!P0 BRA `(.L_x_195) ;  /* 0xfffffffc00f08947 */ /* 0x004fea000383ffff */
[----:B------:R-:W-:Y:S05]  /*a6a0*/  BRA `(.L_x_196) ;  /* 0xffffff9c00a07947 */ /* 0x000fea000383ffff */
.L_x_75:
[----:B------:R-:W-:Y:S07]  /*a6b0*/  MOV R0, UR7 ;  /* 0x0000000700007c02 */ /* 0x000fee0008000f00 */
.L_x_197:
[----:B-1----:R1:W2:Y:S02]  /*a6c0*/  SYNCS.PHASECHK.TRANS64.TRYWAIT P0, [R0+URZ+0x60], R32 ;  /* 0x00006020000075a7 */ /* 0x0022a400080011ff */
[----:B--2---:R-:W-:Y:S05]  /*a6d0*/  @!P0 NANOSLEEP.SYNCS 0x989680 ;  /* 0x009896800000895d */ /* 0x004fea0003900000 */
[----:B------:R-:W2:Y:S02]  /*a6e0*/  @!P0 SYNCS.PHASECHK.TRANS64 P0, [R0+URZ+0x60], R32 ;  /* 0x00006020000085a7 */ /* 0x000ea400080010ff */
[----:B--2---:R-:W-:Y:S05]  /*a6f0*/  @!P0 BRA `(.L_x_197) ;  /* 0xfffffffc00f08947 */ /* 0x004fea000383ffff */
[----:B------:R-:W-:Y:S05]  /*a700*/  BRA `(.L_x_198) ;  /* 0xffffff9c00e07947 */ /* 0x000fea000383ffff */
.L_x_76:
[----:B------:R-:W-:Y:S07]  /*a710*/  MOV R0, UR7 ;  /* 0x0000000700007c02 */ /* 0x000fee0008000f00 */
.L_x_199:
[----:B-1----:R1:W2:Y:S02]  /*a720*/  SYNCS.PHASECHK.TRANS64.TRYWAIT P0, [R0+URZ+0x68], R32 ;  /* 0x00006820000075a7 */ /* 0x0022a400080011ff */
[----:B--2---:R-:W-:Y:S05]  /*a730*/  @!P0 NANOSLEEP.SYNCS 0x989680 ;  /* 0x009896800000895d */ /* 0x004fea0003900000 */
[----:B------:R-:W2:Y:S02]  /*a740*/  @!P0 SYNCS.PHASECHK.TRANS64 P0, [R0+URZ+0x68], R32 ;  /* 0x00006820000085a7 */ /* 0x000ea400080010ff */
[----:B--2---:R-:W-:Y:S05]  /*a750*/  @!P0 BRA `(.L_x_199) ;  /* 0xfffffffc00f08947 */ /* 0x004fea000383ffff */
[----:B------:R-:W-:Y:S05]  /*a760*/  BRA `(.L_x_200) ;  /* 0xffffffa000247947 */ /* 0x000fea000383ffff */
.L_x_77:
[----:B------:R-:W-:Y:S07]  /*a770*/  MOV R0, UR7 ;  /* 0x0000000700007c02 */ /* 0x000fee0008000f00 */
.L_x_201:
[----:B-1----:R1:W2:Y:S02]  /*a780*/  SYNCS.PHASECHK.TRANS64.TRYWAIT P0, [R0+URZ+0x50], R14 ;  /* 0x0000500e000075a7 */ /* 0x0022a400080011ff */
[----:B--2---:R-:W-:Y:S05]  /*a790*/  @!P0 NANOSLEEP.SYNCS 0x989680 ;  /* 0x009896800000895d */ /* 0x004fea0003900000 */
[----:B------:R-:W2:Y:S02]  /*a7a0*/  @!P0 SYNCS.PHASECHK.TRANS64 P0, [R0+URZ+0x50], R14 ;  /* 0x0000500e000085a7 */ /* 0x000ea400080010ff */
[----:B--2---:R-:W-:Y:S05]  /*a7b0*/  @!P0 BRA `(.L_x_201) ;  /* 0xfffffffc00f08947 */ /* 0x004fea000383ffff */
[----:B------:R-:W-:Y:S05]  /*a7c0*/  BRA `(.L_x_202) ;  /* 0xffffffa0006c7947 */ /* 0x000fea000383ffff */
.L_x_78:
[----:B------:R-:W-:Y:S07]  /*a7d0*/  MOV R0, UR7 ;  /* 0x0000000700007c02 */ /* 0x000fee0008000f00 */
.L_x_203:
[----:B-1----:R1:W2:Y:S02]  /*a7e0*/  SYNCS.PHASECHK.TRANS64.TRYWAIT P0, [R0+URZ+0x58], R14 ;  /* 0x0000580e000075a7 */ /* 0x0022a400080011ff */
[----:B--2---:R-:W-:Y:S05]  /*a7f0*/  @!P0 NANOSLEEP.SYNCS 0x989680 ;  /* 0x009896800000895d */ /* 0x004fea0003900000 */
[----:B------:R-:W2:Y:S02]  /*a800*/  @!P0 SYNCS.PHASECHK.TRANS64 P0, [R0+URZ+0x58], R14 ;  /* 0x0000580e000085a7 */ /* 0x000ea400080010ff */
[----:B--2---:R-:W-:Y:S05]  /*a810*/  @!P0 BRA `(.L_x_203) ;  /* 0xfffffffc00f08947 */ /* 0x004fea000383ffff */
[----:B------:R-:W-:Y:S05]  /*a820*/  BRA `(.L_x_204) ;  /* 0xffffffa000b07947 */ /* 0x000fea000383ffff */
.L_x_79:
[----:B------:R-:W-:Y:S07]  /*a830*/  MOV R0, UR7 ;  /* 0x0000000700007c02 */ /* 0x000fee0008000f00 */
.L_x_205:
[----:B-1----:R1:W2:Y:S02]  /*a840*/  SYNCS.PHASECHK.TRANS64.TRYWAIT P0, [R0+URZ+0x60], R14 ;  /* 0x0000600e000075a7 */ /* 0x0022a400080011ff */
[----:B--2---:R-:W-:Y:S05]  /*a850*/  @!P0 NANOSLEEP.SYNCS 0x989680 ;  /* 0x009896800000895d */ /* 0x004fea0003900000 */
[----:B------:R-:W2:Y:S02]  /*a860*/  @!P0 SYNCS.PHASECHK.TRANS64 P0, [R0+URZ+0x60], R14 ;  /* 0x0000600e000085a7 */ /* 0x000ea400080010ff */
[----:B--2---:R-:W-:Y:S05]  /*a870*/  @!P0 BRA `(.L_x_205) ;  /* 0xfffffffc00f08947 */ /* 0x004fea000383ffff */
[----:B------:R-:W-:Y:S05]  /*a880*/  BRA `(.L_x_206) ;  /* 0xffffffa000f47947 */ /* 0x000fea000383ffff */
.L_x_80:
[----:B------:R-:W-:Y:S07]  /*a890*/  MOV R0, UR7 ;  /* 0x0000000700007c02 */ /* 0x000fee0008000f00 */
.L_x_207:
[----:B-1----:R1:W2:Y:S02]  /*a8a0*/  SYNCS.PHASECHK.TRANS64.TRYWAIT P0, [R0+URZ+0x68], R14 ;  /* 0x0000680e000075a7 */ /* 0x0022a400080011ff */
[----:B--2---:R-:W-:Y:S05]  /*a8b0*/  @!P0 NANOSLEEP.SYNCS 0x989680 ;  /* 0x009896800000895d */ /* 0x004fea0003900000 */
[----:B------:R-:W2:Y:S02]  /*a8c0*/  @!P0 SYNCS.PHASECHK.TRANS64 P0, [R0+URZ+0x68], R14 ;  /* 0x0000680e000085a7 */ /* 0x000ea400080010ff */
[----:B--2---:R-:W-:Y:S05]  /*a8d0*/  @!P0 BRA `(.L_x_207) ;  /* 0xfffffffc00f08947 */ /* 0x004fea000383ffff */
[----:B------:R-:W-:Y:S05]  /*a8e0*/  BRA `(.L_x_208) ;  /* 0xffffffa400787947 */ /* 0x000fea000383ffff */
.L_x_82:
[----:B------:R-:W-:-:S07]  /*a8f0*/  MOV R0, UR7 ;  /* 0x0000000700007c02 */ /* 0x000fce0008000f00 */
.L_x_209:
[----:B-1----:R1:W3:Y:S02]  /*a900*/  SYNCS.PHASECHK.TRANS64.TRYWAIT P0, [R0+URZ+0x50], R32 ;  /* 0x00005020000075a7 */ /* 0x0022e400080011ff */
[----:B---3--:R-:W-:Y:S05]  /*a910*/  @!P0 NANOSLEEP.SYNCS 0x989680 ;  /* 0x009896800000895d */ /* 0x008fea0003900000 */
[----:B------:R-:W3:Y:S02]  /*a920*/  @!P0 SYNCS.PHASECHK.TRANS64 P0, [R0+URZ+0x50], R32 ;  /* 0x00005020000085a7 */ /* 0x000ee400080010ff */
[----:B---3--:R-:W-:Y:S05]  /*a930*/  @!P0 BRA `(.L_x_209) ;  /* 0xfffffffc00f08947 */ /* 0x008fea000383ffff */
[----:B------:R-:W-:Y:S05]  /*a940*/  BRA `(.L_x_210) ;  /* 0xffffffa400e07947 */ /* 0x000fea000383ffff */
.L_x_83:
[----:B-1----:R-:W-:-:S07]  /*a950*/  MOV R0, UR7 ;  /* 0x0000000700007c02 */ /* 0x002fce0008000f00 */
.L_x_211:
[----:B-1----:R1:W3:Y:S02]  /*a960*/  SYNCS.PHASECHK.TRANS64.TRYWAIT P0, [R0+URZ+0x58], R32 ;  /* 0x00005820000075a7 */ /* 0x0022e400080011ff */
[----:B---3--:R-:W-:Y:S05]  /*a970*/  @!P0 NANOSLEEP.SYNCS 0x989680 ;  /* 0x009896800000895d */ /* 0x008fea0003900000 */
[----:B------:R-:W3:Y:S02]  /*a980*/  @!P0 SYNCS.PHASECHK.TRANS64 P0, [R0+URZ+0x58], R32 ;  /* 0x00005820000085a7 */ /* 0x000ee400080010ff */
[----:B---3--:R-:W-:Y:S05]  /*a990*/  @!P0 BRA `(.L_x_211) ;  /* 0xfffffffc00f08947 */ /* 0x008fea000383ffff */
[----:B------:R-:W-:Y:S05]  /*a9a0*/  BRA `(.L_x_212) ;  /* 0xffffffa400d07947 */ /* 0x000fea000383ffff */
.L_x_84:
[----:B------:R-:W-:-:S07]  /*a9b0*/  MOV R2, UR7 ;  /* 0x0000000700027c02 */ /* 0x000fce0008000f00 */
.L_x_213:
[----:B-1----:R1:W3:Y:S02]  /*a9c0*/  SYNCS.PHASECHK.TRANS64.TRYWAIT P0, [R2+URZ+0x60], R32 ;  /* 0x00006020020075a7 */ /* 0x0022e400080011ff */
[----:B---3--:R-:W-:Y:S05]  /*a9d0*/  @!P0 NANOSLEEP.SYNCS 0x989680 ;  /* 0x009896800000895d */ /* 0x008fea0003900000 */
[----:B------:R-:W3:Y:S02]  /*a9e0*/  @!P0 SYNCS.PHASECHK.TRANS64 P0, [R2+URZ+0x60], R32 ;  /* 0x00006020020085a7 */ /* 0x000ee400080010ff */
[----:B---3--:R-:W-:Y:S05]  /*a9f0*/  @!P0 BRA `(.L_x_213) ;  /* 0xfffffffc00f08947 */ /* 0x008fea000383ffff */
[----:B------:R-:W-:Y:S05]  /*aa00*/  BRA `(.L_x_214) ;  /* 0xffffffa400c47947 */ /* 0x000fea000383ffff */
.L_x_86:
[----:B--2---:R2:W4:Y:S02]  /*aa10*/  SYNCS.PHASECHK.TRANS64.TRYWAIT P0, [R0+URZ+0x80], R2 ;  /* 0x00008002000075a7 */ /* 0x00452400080011ff */
[----:B----4-:R-:W-:Y:S05]  /*aa20*/  @!P0 NANOSLEEP.SYNCS 0x989680 ;  /* 0x009896800000895d */ /* 0x010fea0003900000 */
[----:B------:R-:W4:Y:S02]  /*aa30*/  @!P0 SYNCS.PHASECHK.TRANS64 P0, [R0+URZ+0x80], R2 ;  /* 0x00008002000085a7 */ /* 0x000f2400080010ff */
[----:B----4-:R-:W-:Y:S05]  /*aa40*/  @!P0 BRA `(.L_x_86) ;  /* 0xfffffffc00f08947 */ /* 0x010fea000383ffff */
[----:B------:R-:W-:Y:S05]  /*aa50*/  BRA `(.L_x_215) ;  /* 0xffffffa800887947 */ /* 0x000fea000383ffff */
.L_x_97:
[----:B-1----:R-:W-:Y:S04]  /*aa60*/  MOV R2, UR48 ;  /* 0x0000003000027c02 */ /* 0x002fe80008000f00 */
[----:B------:R1:W3:Y:S03]  /*aa70*/  SYNCS.PHASECHK.TRANS64.TRYWAIT P1, [R2+URZ+0x30], R3 ;  /* 0x00003003020075a7 */ /* 0x0002e600080211ff */
[----:B---3--:R-:W-:Y:S05]  /*aa80*/  @!P1 NANOSLEEP.SYNCS 0x989680 ;  /* 0x009896800000995d */ /* 0x008fea0003900000 */
[----:B------:R-:W3:Y:S02]  /*aa90*/  @!P1 SYNCS.PHASECHK.TRANS64 P1, [R2+URZ+0x30], R3 ;  /* 0x00003003020095a7 */ /* 0x000ee400080210ff */
[----:B---3--:R-:W-:Y:S05]  /*aaa0*/  @!P1 BRA `(.L_x_97) ;  /* 0xfffffffc00ec9947 */ /* 0x008fea000383ffff */
[----:B------:R-:W-:Y:S05]  /*aab0*/  BRA `(.L_x_96) ;  /* 0xffffffb400907947 */ /* 0x000fea000383ffff */
.L_x_99:
[----:B-1----:R1:W4:Y:S02]  /*aac0*/  SYNCS.PHASECHK.TRANS64.TRYWAIT P0, [R83+URZ+0xa0], R0 ;  /* 0x0000a000530075a7 */ /* 0x00232400080011ff */
[----:B----4-:R-:W-:Y:S05]  /*aad0*/  @!P0 NANOSLEEP.SYNCS 0x989680 ;  /* 0x009896800000895d */ /* 0x010fea0003900000 */
[----:B------:R-:W4:Y:S02]  /*aae0*/  @!P0 SYNCS.PHASECHK.TRANS64 P0, [R83+URZ+0xa0], R0 ;  /* 0x0000a000530085a7 */ /* 0x000f2400080010ff */
[----:B----4-:R-:W-:Y:S05]  /*aaf0*/  @!P0 BRA `(.L_x_99) ;  /* 0xfffffffc00f08947 */ /* 0x010fea000383ffff */
[----:B------:R-:W-:Y:S05]  /*ab00*/  BRA `(.L_x_98) ;  /* 0xffffffb400b87947 */ /* 0x000fea000383ffff */
.L_x_108:
[----:B-1----:R1:W2:Y:S02]  /*ab10*/  SYNCS.PHASECHK.TRANS64.TRYWAIT P0, [R2+URZ+0x30], R0 ;  /* 0x00003000020075a7 */ /* 0x0022a400080011ff */
[----:B--2---:R-:W-:Y:S05]  /*ab20*/  @!P0 NANOSLEEP.SYNCS 0x989680 ;  /* 0x009896800000895d */ /* 0x004fea0003900000 */
[----:B------:R-:W2:Y:S02]  /*ab30*/  @!P0 SYNCS.PHASECHK.TRANS64 P0, [R2+URZ+0x30], R0 ;  /* 0x00003000020085a7 */ /* 0x000ea400080010ff */
[----:B--2---:R-:W-:Y:S05]  /*ab40*/  @!P0 BRA `(.L_x_108) ;  /* 0xfffffffc00f08947 */ /* 0x004fea000383ffff */
[----:B------:R-:W-:Y:S05]  /*ab50*/  BRA `(.L_x_107) ;  /* 0xffffffbc00547947 */ /* 0x000fea000383ffff */
.L_x_116:
[----:B-1----:R1:W2:Y:S02]  /*ab60*/  SYNCS.PHASECHK.TRANS64.TRYWAIT P0, [R0+URZ+0x30], R6 ;  /* 0x00003006000075a7 */ /* 0x0022a400080011ff */
[----:B--2---:R-:W-:Y:S05]  /*ab70*/  @!P0 NANOSLEEP.SYNCS 0x989680 ;  /* 0x009896800000895d */ /* 0x004fea0003900000 */
[----:B------:R-:W2:Y:S02]  /*ab80*/  @!P0 SYNCS.PHASECHK.TRANS64 P0, [R0+URZ+0x30], R6 ;  /* 0x00003006000085a7 */ /* 0x000ea400080010ff */
[----:B--2---:R-:W-:Y:S05]  /*ab90*/  @!P0 BRA `(.L_x_116) ;  /* 0xfffffffc00f08947 */ /* 0x004fea000383ffff */
[----:B------:R-:W-:Y:S05]  /*aba0*/  BRA `(.L_x_115) ;  /* 0xffffffc400147947 */ /* 0x000fea000383ffff */
.L_x_124:
[----:B-1----:R1:W2:Y:S02]  /*abb0*/  SYNCS.PHASECHK.TRANS64.TRYWAIT P0, [R0+URZ+0x30], R6 ;  /* 0x00003006000075a7 */ /* 0x0022a400080011ff */
[----:B--2---:R-:W-:Y:S05]  /*abc0*/  @!P0 NANOSLEEP.SYNCS 0x989680 ;  /* 0x009896800000895d */ /* 0x004fea0003900000 */
[----:B------:R-:W2:Y:S02]  /*abd0*/  @!P0 SYNCS.PHASECHK.TRANS64 P0, [R0+URZ+0x30], R6 ;  /* 0x00003006000085a7 */ /* 0x000ea400080010ff */
[----:B--2---:R-:W-:Y:S05]  /*abe0*/  @!P0 BRA `(.L_x_124) ;  /* 0xfffffffc00f08947 */ /* 0x004fea000383ffff */
[----:B------:R-:W-:Y:S05]  /*abf0*/  BRA `(.L_x_123) ;  /* 0xffffffc800d87947 */ /* 0x000fea000383ffff */
.L_x_132:
[----:B-1----:R1:W2:Y:S02]  /*ac00*/  SYNCS.PHASECHK.TRANS64.TRYWAIT P0, [R0+URZ+0x30], R6 ;  /* 0x00003006000075a7 */ /* 0x0022a400080011ff */
[----:B--2---:R-:W-:Y:S05]  /*ac10*/  @!P0 NANOSLEEP.SYNCS 0x989680 ;  /* 0x009896800000895d */ /* 0x004fea0003900000 */
[----:B------:R-:W2:Y:S02]  /*ac20*/  @!P0 SYNCS.PHASECHK.TRANS64 P0, [R0+URZ+0x30], R6 ;  /* 0x00003006000085a7 */ /* 0x000ea400080010ff */
[----:B--2---:R-:W-:Y:S05]  /*ac30*/  @!P0 BRA `(.L_x_132) ;  /* 0xfffffffc00f08947 */ /* 0x004fea000383ffff */
[----:B------:R-:W-:Y:S05]  /*ac40*/  BRA `(.L_x_131) ;  /* 0xffffffd000a87947 */ /* 0x000fea000383ffff */
.L_x_140:
[----:B-1----:R1:W2:Y:S02]  /*ac50*/  SYNCS.PHASECHK.TRANS64.TRYWAIT P0, [R0+URZ+0x30], R6 ;  /* 0x00003006000075a7 */ /* 0x0022a400080011ff */
[----:B--2---:R-:W-:Y:S05]  /*ac60*/  @!P0 NANOSLEEP.SYNCS 0x989680 ;  /* 0x009896800000895d */ /* 0x004fea0003900000 */
[----:B------:R-:W2:Y:S02]  /*ac70*/  @!P0 SYNCS.PHASECHK.TRANS64 P0, [R0+URZ+0x30], R6 ;  /* 0x00003006000085a7 */ /* 0x000ea400080010ff */
[----:B--2---:R-:W-:Y:S05]  /*ac80*/  @!P0 BRA `(.L_x_140) ;  /* 0xfffffffc00f08947 */ /* 0x004fea000383ffff */
[----:B------:R-:W-:Y:S05]  /*ac90*/  BRA `(.L_x_139) ;  /* 0xffffffd800887947 */ /* 0x000fea000383ffff */
.L_x_148:
[----:B-1----:R1:W2:Y:S02]  /*aca0*/  SYNCS.PHASECHK.TRANS64.TRYWAIT P0, [R0+URZ+0x30], R6 ;  /* 0x00003006000075a7 */ /* 0x0022a400080011ff */
[----:B--2---:R-:W-:Y:S05]  /*acb0*/  @!P0 NANOSLEEP.SYNCS 0x989680 ;  /* 0x009896800000895d */ /* 0x004fea0003900000 */
[----:B------:R-:W2:Y:S02]  /*acc0*/  @!P0 SYNCS.PHASECHK.TRANS64 P0, [R0+URZ+0x30], R6 ;  /* 0x00003006000085a7 */ /* 0x000ea400080010ff */
[----:B--2---:R-:W-:Y:S05]  /*acd0*/  @!P0 BRA `(.L_x_148) ;  /* 0xfffffffc00f08947 */ /* 0x004fea000383ffff */
[----:B------:R-:W-:Y:S05]  /*ace0*/  BRA `(.L_x_147) ;  /* 0xffffffe0005c7947 */ /* 0x000fea000383ffff */
.L_x_156:
[----:B-1----:R1:W2:Y:S02]  /*acf0*/  SYNCS.PHASECHK.TRANS64.TRYWAIT P0, [R0+URZ+0x30], R87 ;  /* 0x00003057000075a7 */ /* 0x0022a400080011ff */
[----:B--2---:R-:W-:Y:S05]  /*ad00*/  @!P0 NANOSLEEP.SYNCS 0x989680 ;  /* 0x009896800000895d */ /* 0x004fea0003900000 */
[----:B------:R-:W2:Y:S02]  /*ad10*/  @!P0 SYNCS.PHASECHK.TRANS64 P0, [R0+URZ+0x30], R87 ;  /* 0x00003057000085a7 */ /* 0x000ea400080010ff */
[----:B--2---:R-:W-:Y:S05]  /*ad20*/  @!P0 BRA `(.L_x_156) ;  /* 0xfffffffc00f08947 */ /* 0x004fea000383ffff */
[----:B------:R-:W-:Y:S05]  /*ad30*/  BRA `(.L_x_155) ;  /* 0xffffffe800307947 */ /* 0x000fea000383ffff */
        .weak           $__internal_0_$__cuda_sm10x_tcgen05_guardrail_trap_col_being_dealloced_not_returned_by_alloc
        .type           $__internal_0_$__cuda_sm10x_tcgen05_guardrail_trap_col_being_dealloced_not_returned_by_alloc,@function
        .size           $__internal_0_$__cuda_sm10x_tcgen05_guardrail_trap_col_being_dealloced_not_returned_by_alloc,($__internal_1_$__cuda_sm10x_tcgen05_guardrail_trap_phase_invalid_during_alloc - $__internal_0_$__cuda_sm10x_tcgen05_guardrail_trap_col_being_dealloced_not_returned_by_alloc)
$__internal_0_$__cuda_sm10x_tcgen05_guardrail_trap_col_being_dealloced_not_returned_by_alloc:
[----:B------:R-:W-:Y:S05]  /*ad40*/  BPT.TRAP 0x1 ;  /* 0x000000040000795c */ /* 0x000fea0000300000 */
[----:B------:R-:W-:-:S04]  /*ad50*/  HFMA2 R3, -RZ, RZ, 0, 0 ;  /* 0x00000000ff037431 */ /* 0x000fc800000001ff */
[----:B------:R-:W-:Y:S05]  /*ad60*/  RET.REL.NODEC R2 `(_ZN7cutlass13device_kernelINS_4gemm6kernel13GemmUniversalIN4cute5tupleIJiiiiEEENS1_10collective13CollectiveMmaINS1_35MainloopSm100TmaUmmaWarpSpecializedILi3ELi2ELi4ENS5_IJNS4_1CILi1EEESB_SB_EEEEENS5_IJNSA_ILi128EEESE_NSA_ILi64EEEEEEfNS5_IJlSB_lEEEfSH_NS4_8TiledMMAINS4_8MMA_AtomIJNS4_17SM100_MMA_TF32_SSINS_10tfloat32_tESL_fLi128ELi128ELNS4_4UMMA5MajorE0ELSN_0ELNSM_7ScaleInE0ELSO_0EEEEEENS4_6LayoutISC_NS5_IJNSA_ILi0EEESS_SS_EEEEENS5_IJNS4_10UnderscoreESV_SV_EEEEENS4_13SM90_TMA_LOADENS4_14ComposedLayoutINS4_7SwizzleILi3ELi4ELi3EEENS4_18smem_ptr_flag_bitsILi32EEENSR_INS5_IJNSA_ILi8EEENSA_ILi32EEEEEENS5_IJS15_SB_EEEEEEEvNS4_8identityESY_S19_vS1A_EENS_8epilogue10collective18CollectiveEpilogueINS1C_23Sm100TmaWarpSpecializedILi4ELi2ELi16ELb1ELb0EEEJSG_NS5_IJNSR_ISE_SB_EENSR_INSA_ILi16EEESB_EEEEEfSH_fSH_NS1C_6fusion15FusionCallbacksIS1G_NS1L_17LinearCombinationIffffLNS_15FloatRoundStyleE2EEESG_S1K_JEEENS4_5SM1004TMEM4LOAD26SM100_TMEM_LOAD_32dp32b16xESY_NSZ_INS10_ILi2ELi4ELi3EEES13_NSR_INS5_IJS14_S1I_EEENS5_IJS1I_SB_EEEEEEENS4_39AutoVectorizingCopyWithAssumedAlignmentILi128EEENS4_14SM90_TMA_STOREES1Z_S21_S21_EEEvvEEEEvNT_6ParamsE) ;  /* 0xffffff5002a47950 */ /* 0x000fea0003c3ffff */
        .weak           $__internal_1_$__cuda_sm10x_tcgen05_guardrail_trap_phase_invalid_during_alloc
        .type           $__internal_1_$__cuda_sm10x_tcgen05_guardrail_trap_phase_invalid_during_alloc,@function
        .size           $__internal_1_$__cuda_sm10x_tcgen05_guardrail_trap_phase_invalid_during_alloc,($__internal_2_$__cuda_sm10x_tcgen05_guardrail_trap_unallocated_columns_being_dealloced - $__internal_1_$__cuda_sm10x_tcgen05_guardrail_trap_phase_invalid_during_alloc)
$__internal_1_$__cuda_sm10x_tcgen05_guardrail_trap_phase_invalid_during_alloc:
[----:B------:R-:W-:Y:S05]  /*ad70*/  BPT.TRAP 0x1 ;  /* 0x000000040000795c */ /* 0x000fea0000300000 */
[----:B------:R-:W-:-:S04]  /*ad80*/  MOV R3, 0x0 ;  /* 0x0000000000037802 */ /* 0x000fc80000000f00 */
[----:B------:R-:W-:Y:S05]  /*ad90*/  RET.REL.NODEC R2 `(_ZN7cutlass13device_kernelINS_4gemm6kernel13GemmUniversalIN4cute5tupleIJiiiiEEENS1_10collective13CollectiveMmaINS1_35MainloopSm100TmaUmmaWarpSpecializedILi3ELi2ELi4ENS5_IJNS4_1CILi1EEESB_SB_EEEEENS5_IJNSA_ILi128EEESE_NSA_ILi64EEEEEEfNS5_IJlSB_lEEEfSH_NS4_8TiledMMAINS4_8MMA_AtomIJNS4_17SM100_MMA_TF32_SSINS_10tfloat32_tESL_fLi128ELi128ELNS4_4UMMA5MajorE0ELSN_0ELNSM_7ScaleInE0ELSO_0EEEEEENS4_6LayoutISC_NS5_IJNSA_ILi0EEESS_SS_EEEEENS5_IJNS4_10UnderscoreESV_SV_EEEEENS4_13SM90_TMA_LOADENS4_14ComposedLayoutINS4_7SwizzleILi3ELi4ELi3EEENS4_18smem_ptr_flag_bitsILi32EEENSR_INS5_IJNSA_ILi8EEENSA_ILi32EEEEEENS5_IJS15_SB_EEEEEEEvNS4_8identityESY_S19_vS1A_EENS_8epilogue10collective18CollectiveEpilogueINS1C_23Sm100TmaWarpSpecializedILi4ELi2ELi16ELb1ELb0EEEJSG_NS5_IJNSR_ISE_SB_EENSR_INSA_ILi16EEESB_EEEEEfSH_fSH_NS1C_6fusion15FusionCallbacksIS1G_NS1L_17LinearCombinationIffffLNS_15FloatRoundStyleE2EEESG_S1K_JEEENS4_5SM1004TMEM4LOAD26SM100_TMEM_LOAD_32dp32b16xESY_NSZ_INS10_ILi2ELi4ELi3EEES13_NSR_INS5_IJS14_S1I_EEENS5_IJS1I_SB_EEEEEEENS4_39AutoVectorizingCopyWithAssumedAlignmentILi128EEENS4_14SM90_TMA_STOREES1Z_S21_S21_EEEvvEEEEvNT_6ParamsE) ;  /* 0xffffff5002987950 */ /* 0x000fea0003c3ffff */
        .weak           $__internal_2_$__cuda_sm10x_tcgen05_guardrail_trap_unallocated_columns_being_dealloced
        .type           $__internal_2_$__cuda_sm10x_tcgen05_guardrail_trap_unallocated_columns_being_dealloced,@function
        .size           $__internal_2_$__cuda_sm10x_tcgen05_guardrail_trap_unallocated_columns_being_dealloced,(.L_x_217 - $__internal_2_$__cuda_sm10x_tcgen05_guardrail_trap_unallocated_columns_being_dealloced)
$__internal_2_$__cuda_sm10x_tcgen05_guardrail_trap_unallocated_columns_being_dealloced:
[----:B------:R-:W-:Y:S05]  /*ada0*/  BPT.TRAP 0x1 ;  /* 0x000000040000795c */ /* 0x000fea0000300000 */
[----:B------:R-:W-:-:S04]  /*adb0*/  HFMA2 R3, -RZ, RZ, 0, 0 ;  /* 0x00000000ff037431 */ /* 0x000fc800000001ff */
[----:B------:R-:W-:Y:S05]  /*adc0*/  RET.REL.NODEC R2 `(_ZN7cutlass13device_kernelINS_4gemm6kernel13GemmUniversalIN4cute5tupleIJiiiiEEENS1_10collective13CollectiveMmaINS1_35MainloopSm100TmaUmmaWarpSpecializedILi3ELi2ELi4ENS5_IJNS4_1CILi1EEESB_SB_EEEEENS5_IJNSA_ILi128EEESE_NSA_ILi64EEEEEEfNS5_IJlSB_lEEEfSH_NS4_8TiledMMAINS4_8MMA_AtomIJNS4_17SM100_MMA_TF32_SSINS_10tfloat32_tESL_fLi128ELi128ELNS4_4UMMA5MajorE0ELSN_0ELNSM_7ScaleInE0ELSO_0EEEEEENS4_6LayoutISC_NS5_IJNSA_ILi0EEESS_SS_EEEEENS5_IJNS4_10UnderscoreESV_SV_EEEEENS4_13SM90_TMA_LOADENS4_14ComposedLayoutINS4_7SwizzleILi3ELi4ELi3EEENS4_18smem_ptr_flag_bitsILi32EEENSR_INS5_IJNSA_ILi8EEENSA_ILi32EEEEEENS5_IJS15_SB_EEEEEEEvNS4_8identityESY_S19_vS1A_EENS_8epilogue10collective18CollectiveEpilogueINS1C_23Sm100TmaWarpSpecializedILi4ELi2ELi16ELb1ELb0EEEJSG_NS5_IJNSR_ISE_SB_EENSR_INSA_ILi16EEESB_EEEEEfSH_fSH_NS1C_6fusion15FusionCallbacksIS1G_NS1L_17LinearCombinationIffffLNS_15FloatRoundStyleE2EEESG_S1K_JEEENS4_5SM1004TMEM4LOAD26SM100_TMEM_LOAD_32dp32b16xESY_NSZ_INS10_ILi2ELi4ELi3EEES13_NSR_INS5_IJS14_S1I_EEENS5_IJS1I_SB_EEEEEEENS4_39AutoVectorizingCopyWithAssumedAlignmentILi128EEENS4_14SM90_TMA_STOREES1Z_S21_S21_EEEvvEEEEvNT_6ParamsE) ;  /* 0xffffff50028c7950 */ /* 0x000fea0003c3ffff */
.L_x_216:
[----:B------:R-:W-:-:S00]  /*add0*/  BRA `(.L_x_216) ;  /* 0xfffffffc00fc7947 */ /* 0x000fc0000383ffff */
[----:B------:R-:W-:-:S00]  /*ade0*/  NOP ;  /* 0x0000000000007918 */ /* 0x000fc00000000000 */
        /* <DEDUP_REMOVED lines=9> */
.L_x_217:


//--------------------- .nv.global.init           --------------------------
	.section	.nv.global.init,"aw",@progbits
.nv.global.init:
	.type		$str$27,@object
	.size		$str$27,($str$28 - $str$27)
$str$27:
        /*0000*/ 	.byte	0x28, 0x61, 0x64, 0x64, 0x72, 0x65, 0x73, 0x73, 0x20, 0x26, 0x20, 0x6d, 0x61, 0x73, 0x6b, 0x29
        /*0010*/ 	.byte	0x20, 0x3d, 0x3d, 0x20, 0x30, 0x00
	.type		$str$28,@object
	.size		$str$28,($str$26 - $str$28)
$str$28:
        /*0016*/ 	.byte	0x2f, 0x74, 0x6d, 0x70, 0x2f, 0x63, 0x75, 0x74, 0x6c, 0x61, 0x73, 0x73, 0x5f, 0x73, 0x77, 0x65
        /*0026*/ 	.byte	0x65, 0x70, 0x5f, 0x73, 0x72, 0x63, 0x2f, 0x69, 0x6e, 0x63, 0x6c, 0x75, 0x64, 0x65, 0x2f, 0x63
        /*0036*/ 	.byte	0x75, 0x74, 0x65, 0x2f, 0x70, 0x6f, 0x69, 0x6e, 0x74, 0x65, 0x72, 0x5f, 0x66, 0x6c, 0x61, 0x67
        /*0046*/ 	.byte	0x67, 0x65, 0x64, 0x2e, 0x68, 0x70, 0x70, 0x00
	.type		$str$26,@object
	.size		$str$26,($str$25 - $str$26)
$str$26:
        /*004e*/ 	.byte	0x2f, 0x74, 0x6d, 0x70, 0x2f, 0x63, 0x75, 0x74, 0x6c, 0x61, 0x73, 0x73, 0x5f, 0x73, 0x77, 0x65
        /*005e*/ 	.byte	0x65, 0x70, 0x5f, 0x73, 0x72, 0x63, 0x2f, 0x69, 0x6e, 0x63, 0x6c, 0x75, 0x64, 0x65, 0x2f, 0x63
        /*006e*/ 	.byte	0x75, 0x74, 0x65, 0x2f, 0x61, 0x74, 0x6f, 0x6d, 0x2f, 0x63, 0x6f, 0x70, 0x79, 0x5f, 0x74, 0x72
        /*007e*/ 	.byte	0x61, 0x69, 0x74, 0x73, 0x5f, 0x73, 0x6d, 0x31, 0x30, 0x30, 0x2e, 0x68, 0x70, 0x70, 0x00
	.type		$str$25,@object
	.size		$str$25,(__unnamed_1 - $str$25)
$str$25:
        /*008d*/ 	.byte	0x28, 0x28, 0x75, 0x69, 0x6e, 0x74, 0x33, 0x32, 0x5f, 0x74, 0x28, 0x74, 0x68, 0x72, 0x65, 0x61
        /*009d*/ 	.byte	0x64, 0x49, 0x64, 0x78, 0x2e, 0x78, 0x29, 0x20, 0x2f, 0x20, 0x33, 0x32, 0x29, 0x20, 0x25, 0x20
        /*00ad*/ 	.byte	0x34, 0x29, 0x20, 0x3d, 0x3d, 0x20, 0x28, 0x28, 0x28, 0x74, 0x6d, 0x65, 0x6d, 0x5f, 0x61, 0x64
        /*00bd*/ 	.byte	0x64, 0x72, 0x20, 0x3e, 0x3e, 0x20, 0x31, 0x36, 0x29, 0x20, 0x2f, 0x20, 0x33, 0x32, 0x29, 0x20
        /*00cd*/ 	.byte	0x25, 0x20, 0x34, 0x29, 0x00
	.type		__unnamed_1,@object
	.size		__unnamed_1,(__unnamed_2 - __unnamed_1)
__unnamed_1:
        /*00d2*/ 	.byte	0x61, 0x75, 0x74, 0x6f, 0x20, 0x63, 0x75, 0x74, 0x65, 0x3a, 0x3a, 0x61, 0x73, 0x5f, 0x70, 0x6f
        /* <DEDUP_REMOVED lines=23> */
        /*0252*/ 	.byte	0x43, 0x3c, 0x32, 0x30, 0x34, 0x38, 0x3e, 0x3e, 0x3e, 0x3e, 0x5d, 0x00
	.type		__unnamed_2,@object
	.size		__unnamed_2,(.L_2 - __unnamed_2)
__unnamed_2:
        /* <DEDUP_REMOVED lines=42> */
        /*04fe*/ 	.byte	0x3e, 0x5d, 0x00
.L_2:


//--------------------- .nv.shared._ZN7cutlass13device_kernelINS_4gemm6kernel13GemmUniversalIN4cute5tupleIJiiiiEEENS1_10collective13CollectiveMmaINS1_35MainloopSm100TmaUmmaWarpSpecializedILi3ELi2ELi4ENS5_IJNS4_1CILi1EEESB_SB_EEEEENS5_IJNSA_ILi128EEESE_NSA_ILi64EEEEEEfNS5_IJlSB_lEEEfSH_NS4_8TiledMMAINS4_8MMA_AtomIJNS4_17SM100_MMA_TF32_SSINS_10tfloat32_tESL_fLi128ELi128ELNS4_4UMMA5MajorE0ELSN_0ELNSM_7ScaleInE0ELSO_0EEEEEENS4_6LayoutISC_NS5_IJNSA_ILi0EEESS_SS_EEEEENS5_IJNS4_10UnderscoreESV_SV_EEEEENS4_13SM90_TMA_LOADENS4_14ComposedLayoutINS4_7SwizzleILi3ELi4ELi3EEENS4_18smem_ptr_flag_bitsILi32EEENSR_INS5_IJNSA_ILi8EEENSA_ILi32EEEEEENS5_IJS15_SB_EEEEEEEvNS4_8identityESY_S19_vS1A_EENS_8epilogue10collective18CollectiveEpilogueINS1C_23Sm100TmaWarpSpecializedILi4ELi2ELi16ELb1ELb0EEEJSG_NS5_IJNSR_ISE_SB_EENSR_INSA_ILi16EEESB_EEEEEfSH_fSH_NS1C_6fusion15FusionCallbacksIS1G_NS1L_17LinearCombinationIffffLNS_15FloatRoundStyleE2EEESG_S1K_JEEENS4_5SM1004TMEM4LOAD26SM100_TMEM_LOAD_32dp32b16xESY_NSZ_INS10_ILi2ELi4ELi3EEES13_NSR_INS5_IJS14_S1I_EEENS5_IJS1I_SB_EEEEEEENS4_39AutoVectorizingCopyWithAssumedAlignmentILi128EEENS4_14SM90_TMA_STOREES1Z_S21_S21_EEEvvEEEEvNT_6ParamsE --------------------------
	.section	.nv.shared._ZN7cutlass13device_kernelINS_4gemm6kernel13GemmUniversalIN4cute5tupleIJiiiiEEENS1_10collective13CollectiveMmaINS1_35MainloopSm100TmaUmmaWarpSpecializedILi3ELi2ELi4ENS5_IJNS4_1CILi1EEESB_SB_EEEEENS5_IJNSA_ILi128EEESE_NSA_ILi64EEEEEEfNS5_IJlSB_lEEEfSH_NS4_8TiledMMAINS4_8MMA_AtomIJNS4_17SM100_MMA_TF32_SSINS_10tfloat32_tESL_fLi128ELi128ELNS4_4UMMA5MajorE0ELSN_0ELNSM_7ScaleInE0ELSO_0EEEEEENS4_6LayoutISC_NS5_IJNSA_ILi0EEESS_SS_EEEEENS5_IJNS4_10UnderscoreESV_SV_EEEEENS4_13SM90_TMA_LOADENS4_14ComposedLayoutINS4_7SwizzleILi3ELi4ELi3EEENS4_18smem_ptr_flag_bitsILi32EEENSR_INS5_IJNSA_ILi8EEENSA_ILi32EEEEEENS5_IJS15_SB_EEEEEEEvNS4_8identityESY_S19_vS1A_EENS_8epilogue10collective18CollectiveEpilogueINS1C_23Sm100TmaWarpSpecializedILi4ELi2ELi16ELb1ELb0EEEJSG_NS5_IJNSR_ISE_SB_EENSR_INSA_ILi16EEESB_EEEEEfSH_fSH_NS1C_6fusion15FusionCallbacksIS1G_NS1L_17LinearCombinationIffffLNS_15FloatRoundStyleE2EEESG_S1K_JEEENS4_5SM1004TMEM4LOAD26SM100_TMEM_LOAD_32dp32b16xESY_NSZ_INS10_ILi2ELi4ELi3EEES13_NSR_INS5_IJS14_S1I_EEENS5_IJS1I_SB_EEEEEEENS4_39AutoVectorizingCopyWithAssumedAlignmentILi128EEENS4_14SM90_TMA_STOREES1Z_S21_S21_EEEvvEEEEvNT_6ParamsE,"aw",@nobits
	.sectionflags	@""
	.align	16
	.zero		1024


//--------------------- .nv.shared.reserved.0     --------------------------
	.section	.nv.shared.reserved.0,"aw",@nobits
	.weak		__nv_reservedSMEM_offset_0_alias
	.size		__nv_reservedSMEM_offset_0_alias, 0, 64
	.other		__nv_reservedSMEM_offset_0_alias,@"STO_CUDA_RESERVED_SHARED STV_DEFAULT"
__nv_reservedSMEM_offset_0_alias:
	.zero		0
.nv.shared.reserved.0:
	.zero		64
	.weak		__nv_reservedSMEM_tcgen05_partition
	.type		__nv_reservedSMEM_tcgen05_partition,@object
	.size		__nv_reservedSMEM_tcgen05_partition,(.L_0 - __nv_reservedSMEM_tcgen05_partition)
__nv_reservedSMEM_tcgen05_partition:
	.zero		32
.L_0:


//--------------------- .nv.global                --------------------------
	.section	.nv.global,"aw",@nobits
.nv.global:
	.type		_ZN40_INTERNAL_e85a116d_4_k_cu_56e1461f_260174cute1_E,@object
	.size		_ZN40_INTERNAL_e85a116d_4_k_cu_56e1461f_260174cute1_E,(_ZN40_INTERNAL_e85a116d_4_k_cu_56e1461f_260174cuda3std3__45__cpo6cbeginE - _ZN40_INTERNAL_e85a116d_4_k_cu_56e1461f_260174cute1_E)
_ZN40_INTERNAL_e85a116d_4_k_cu_56e1461f_260174cute1_E:
	.zero		1
	.type		_ZN40_INTERNAL_e85a116d_4_k_cu_56e1461f_260174cuda3std3__45__cpo6cbeginE,@object
	.size		_ZN40_INTERNAL_e85a116d_4_k_cu_56e1461f_260174cuda3std3__45__cpo6cbeginE,(_ZN40_INTERNAL_e85a116d_4_k_cu_56e1461f_260174cuda3std3__48in_placeE - _ZN40_INTERNAL_e85a116d_4_k_cu_56e1461f_260174cuda3std3__45__cpo6cbeginE)
_ZN40_INTERNAL_e85a116d_4_k_cu_56e1461f_260174cuda3std3__45__cpo6cbeginE:
	.zero		1
	.type		_ZN40_INTERNAL_e85a116d_4_k_cu_56e1461f_260174cuda3std3__48in_placeE,@object
	.size		_ZN40_INTERNAL_e85a116d_4_k_cu_56e1461f_260174cuda3std3__48in_placeE,(_ZN40_INTERNAL_e85a116d_4_k_cu_56e1461f_260174cuda3std6ranges3__45__cpo9iter_moveE - _ZN40_INTERNAL_e85a116d_4_k_cu_56e1461f_260174cuda3std3__48in_placeE)
_ZN40_INTERNAL_e85a116d_4_k_cu_56e1461f_260174cuda3std3__48in_placeE:
	.zero		1
	.type		_ZN40_INTERNAL_e85a116d_4_k_cu_56e1461f_260174cuda3std6ranges3__45__cpo9iter_moveE,@object
	.size		_ZN40_INTERNAL_e85a116d_4_k_cu_56e1461f_260174cuda3std6ranges3__45__cpo9iter_moveE,(_ZN40_INTERNAL_e85a116d_4_k_cu_56e1461f_260174cuda3std3__45__cpo5beginE - _ZN40_INTERNAL_e85a116d_4_k_cu_56e1461f_260174cuda3std6ranges3__45__cpo9iter_moveE)
_ZN40_INTERNAL_e85a116d_4_k_cu_56e1461f_260174cuda3std6ranges3__45__cpo9iter_moveE:
	.zero		1
	.type		_ZN40_INTERNAL_e85a116d_4_k_cu_56e1461f_260174cuda3std3__45__cpo5beginE,@object
	.size		_ZN40_INTERNAL_e85a116d_4_k_cu_56e1461f_260174cuda3std3__45__cpo5beginE,(_ZN40_INTERNAL_e85a116d_4_k_cu_56e1461f_260174cuda3std3__442_GLOBAL__N__e85a116d_4_k_cu_56e1461f_260176ignoreE - _ZN40_INTERNAL_e85a116d_4_k_cu_56e1461f_260174cuda3std3__45__cpo5beginE)
_ZN40_INTERNAL_e85a116d_4_k_cu_56e1461f_260174cuda3std3__45__cpo5beginE:
	.zero		1
	.type		_ZN40_INTERNAL_e85a116d_4_k_cu_56e1461f_260174cuda3std3__442_GLOBAL__N__e85a116d_4_k_cu_56e1461f_260176ignoreE,@object
	.size		_ZN40_INTERNAL_e85a116d_4_k_cu_56e1461f_260174cuda3std3__442_GLOBAL__N__e85a116d_4_k_cu_56e1461f_260176ignoreE,(_ZN40_INTERNAL_e85a116d_4_k_cu_56e1461f_260174cute7productE - _ZN40_INTERNAL_e85a116d_4_k_cu_56e1461f_260174cuda3std3__442_GLOBAL__N__e85a116d_4_k_cu_56e1461f_260176ignoreE)
_ZN40_INTERNAL_e85a116d_4_k_cu_56e1461f_260174cuda3std3__442_GLOBAL__N__e85a116d_4_k_cu_56e1461f_260176ignoreE:
	.zero		1
	.type		_ZN40_INTERNAL_e85a116d_4_k_cu_56e1461f_260174cute7productE,@object
	.size		_ZN40_INTERNAL_e85a116d_4_k_cu_56e1461f_260174cute7productE,(_ZN40_INTERNAL_e85a116d_4_k_cu_56e1461f_260174cuda3std3__45__cpo3endE - _ZN40_INTERNAL_e85a116d_4_k_cu_56e1461f_260174cute7productE)
_ZN40_INTERNAL_e85a116d_4_k_cu_56e1461f_260174cute7productE:
	.zero		1
	.type		_ZN40_INTERNAL_e85a116d_4_k_cu_56e1461f_260174cuda3std3__45__cpo3endE,@object
	.size		_ZN40_INTERNAL_e85a116d_4_k_cu_56e1461f_260174cuda3std3__45__cpo3endE,(_ZN40_INTERNAL_e85a116d_4_k_cu_56e1461f_260174cuda3std3__419piecewise_constructE - _ZN40_INTERNAL_e85a116d_4_k_cu_56e1461f_260174cuda3std3__45__cpo3endE)
_ZN40_INTERNAL_e85a116d_4_k_cu_56e1461f_260174cuda3std3__45__cpo3endE:
	.zero		1
	.type		_ZN40_INTERNAL_e85a116d_4_k_cu_56e1461f_260174cuda3std3__419piecewise_constructE,@object
	.size		_ZN40_INTERNAL_e85a116d_4_k_cu_56e1461f_260174cuda3std3__419piecewise_constructE,(_ZN40_INTERNAL_e85a116d_4_k_cu_56e1461f_260174cuda3std3__45__cpo4cendE - _ZN40_INTERNAL_e85a116d_4_k_cu_56e1461f_260174cuda3std3__419piecewise_constructE)
_ZN40_INTERNAL_e85a116d_4_k_cu_56e1461f_260174cuda3std3__419piecewise_constructE:
	.zero		1
	.type		_ZN40_INTERNAL_e85a116d_4_k_cu_56e1461f_260174cuda3std3__45__cpo4cendE,@object
	.size		_ZN40_INTERNAL_e85a116d_4_k_cu_56e1461f_260174cuda3std3__45__cpo4cendE,(_ZN40_INTERNAL_e85a116d_4_k_cu_56e1461f_260174cuda3std6ranges3__45__cpo4swapE - _ZN40_INTERNAL_e85a116d_4_k_cu_56e1461f_260174cuda3std3__45__cpo4cendE)
_ZN40_INTERNAL_e85a116d_4_k_cu_56e1461f_260174cuda3std3__45__cpo4cendE:
	.zero		1
	.type		_ZN40_INTERNAL_e85a116d_4_k_cu_56e1461f_260174cuda3std6ranges3__45__cpo4swapE,@object
	.size		_ZN40_INTERNAL_e85a116d_4_k_cu_56e1461f_260174cuda3std6ranges3__45__cpo4swapE,(.L_10 - _ZN40_INTERNAL_e85a116d_4_k_cu_56e1461f_260174cuda3std6ranges3__45__cpo4swapE)
_ZN40_INTERNAL_e85a116d_4_k_cu_56e1461f_260174cuda3std6ranges3__45__cpo4swapE:
	.zero		1
.L_10:


//--------------------- .nv.constant0._ZN7cutlass13device_kernelINS_4gemm6kernel13GemmUniversalIN4cute5tupleIJiiiiEEENS1_10collective13CollectiveMmaINS1_35MainloopSm100TmaUmmaWarpSpecializedILi3ELi2ELi4ENS5_IJNS4_1CILi1EEESB_SB_EEEEENS5_IJNSA_ILi128EEESE_NSA_ILi64EEEEEEfNS5_IJlSB_lEEEfSH_NS4_8TiledMMAINS4_8MMA_AtomIJNS4_17SM100_MMA_TF32_SSINS_10tfloat32_tESL_fLi128ELi128ELNS4_4UMMA5MajorE0ELSN_0ELNSM_7ScaleInE0ELSO_0EEEEEENS4_6LayoutISC_NS5_IJNSA_ILi0EEESS_SS_EEEEENS5_IJNS4_10UnderscoreESV_SV_EEEEENS4_13SM90_TMA_LOADENS4_14ComposedLayoutINS4_7SwizzleILi3ELi4ELi3EEENS4_18smem_ptr_flag_bitsILi32EEENSR_INS5_IJNSA_ILi8EEENSA_ILi32EEEEEENS5_IJS15_SB_EEEEEEEvNS4_8identityESY_S19_vS1A_EENS_8epilogue10collective18CollectiveEpilogueINS1C_23Sm100TmaWarpSpecializedILi4ELi2ELi16ELb1ELb0EEEJSG_NS5_IJNSR_ISE_SB_EENSR_INSA_ILi16EEESB_EEEEEfSH_fSH_NS1C_6fusion15FusionCallbacksIS1G_NS1L_17LinearCombinationIffffLNS_15FloatRoundStyleE2EEESG_S1K_JEEENS4_5SM1004TMEM4LOAD26SM100_TMEM_LOAD_32dp32b16xESY_NSZ_INS10_ILi2ELi4ELi3EEES13_NSR_INS5_IJS14_S1I_EEENS5_IJS1I_SB_EEEEEEENS4_39AutoVectorizingCopyWithAssumedAlignmentILi128EEENS4_14SM90_TMA_STOREES1Z_S21_S21_EEEvvEEEEvNT_6ParamsE --------------------------
	.section	.nv.constant0._ZN7cutlass13device_kernelINS_4gemm6kernel13GemmUniversalIN4cute5tupleIJiiiiEEENS1_10collective13CollectiveMmaINS1_35MainloopSm100TmaUmmaWarpSpecializedILi3ELi2ELi4ENS5_IJNS4_1CILi1EEESB_SB_EEEEENS5_IJNSA_ILi128EEESE_NSA_ILi64EEEEEEfNS5_IJlSB_lEEEfSH_NS4_8TiledMMAINS4_8MMA_AtomIJNS4_17SM100_MMA_TF32_SSINS_10tfloat32_tESL_fLi128ELi128ELNS4_4UMMA5MajorE0ELSN_0ELNSM_7ScaleInE0ELSO_0EEEEEENS4_6LayoutISC_NS5_IJNSA_ILi0EEESS_SS_EEEEENS5_IJNS4_10UnderscoreESV_SV_EEEEENS4_13SM90_TMA_LOADENS4_14ComposedLayoutINS4_7SwizzleILi3ELi4ELi3EEENS4_18smem_ptr_flag_bitsILi32EEENSR_INS5_IJNSA_ILi8EEENSA_ILi32EEEEEENS5_IJS15_SB_EEEEEEEvNS4_8identityESY_S19_vS1A_EENS_8epilogue10collective18CollectiveEpilogueINS1C_23Sm100TmaWarpSpecializedILi4ELi2ELi16ELb1ELb0EEEJSG_NS5_IJNSR_ISE_SB_EENSR_INSA_ILi16EEESB_EEEEEfSH_fSH_NS1C_6fusion15FusionCallbacksIS1G_NS1L_17LinearCombinationIffffLNS_15FloatRoundStyleE2EEESG_S1K_JEEENS4_5SM1004TMEM4LOAD26SM100_TMEM_LOAD_32dp32b16xESY_NSZ_INS10_ILi2ELi4ELi3EEES13_NSR_INS5_IJS14_S1I_EEENS5_IJS1I_SB_EEEEEEENS4_39AutoVectorizingCopyWithAssumedAlignmentILi128EEENS4_14SM90_TMA_STOREES1Z_S21_S21_EEEvvEEEEvNT_6ParamsE,"a",@progbits
	.sectionflags	@""
	.align	4
.nv.constant0._ZN7cutlass13device_kernelINS_4gemm6kernel13GemmUniversalIN4cute5tupleIJiiiiEEENS1_10collective13CollectiveMmaINS1_35MainloopSm100TmaUmmaWarpSpecializedILi3ELi2ELi4ENS5_IJNS4_1CILi1EEESB_SB_EEEEENS5_IJNSA_ILi128EEESE_NSA_ILi64EEEEEEfNS5_IJlSB_lEEEfSH_NS4_8TiledMMAINS4_8MMA_AtomIJNS4_17SM100_MMA_TF32_SSINS_10tfloat32_tESL_fLi128ELi128ELNS4_4UMMA5MajorE0ELSN_0ELNSM_7ScaleInE0ELSO_0EEEEEENS4_6LayoutISC_NS5_IJNSA_ILi0EEESS_SS_EEEEENS5_IJNS4_10UnderscoreESV_SV_EEEEENS4_13SM90_TMA_LOADENS4_14ComposedLayoutINS4_7SwizzleILi3ELi4ELi3EEENS4_18smem_ptr_flag_bitsILi32EEENSR_INS5_IJNSA_ILi8EEENSA_ILi32EEEEEENS5_IJS15_SB_EEEEEEEvNS4_8identityESY_S19_vS1A_EENS_8epilogue10collective18CollectiveEpilogueINS1C_23Sm100TmaWarpSpecializedILi4ELi2ELi16ELb1ELb0EEEJSG_NS5_IJNSR_ISE_SB_EENSR_INSA_ILi16EEESB_EEEEEfSH_fSH_NS1C_6fusion15FusionCallbacksIS1G_NS1L_17LinearCombinationIffffLNS_15FloatRoundStyleE2EEESG_S1K_JEEENS4_5SM1004TMEM4LOAD26SM100_TMEM_LOAD_32dp32b16xESY_NSZ_INS10_ILi2ELi4ELi3EEES13_NSR_INS5_IJS14_S1I_EEENS5_IJS1I_SB_EEEEEEENS4_39AutoVectorizingCopyWithAssumedAlignmentILi128EEENS4_14SM90_TMA_STOREES1Z_S21_S21_EEEvvEEEEvNT_6ParamsE:
	.zero		2944


//--------------------- SYMBOLS --------------------------

	.type		.nv.reservedSmem.offset0,@object
	.size		.nv.reservedSmem.offset0,0x4
	.type		.nv.reservedSmem.cap,@object
	.size		.nv.reservedSmem.cap,0x4
	.type		__assertfail,@function
